// auto-generated by cutlass_sweep.gemm — config: {"arch": "sm_90", "cluster_m": 2, "cluster_n": 1, "dtype": "fp16", "dtype_b": "fp16", "layout": "nt", "stages": 0, "tile_k": 16, "tile_m": 64, "tile_n": 112}
#include "cutlass/cutlass.h"
#include "cutlass/gemm/collective/collective_builder.hpp"
#include "cutlass/gemm/device/gemm_universal_adapter.h"
#include "cutlass/gemm/kernel/gemm_universal.hpp"
#include "cutlass/epilogue/collective/collective_builder.hpp"

using ElemA = cutlass::half_t;
using ElemB = cutlass::half_t;
using ElemCD = cutlass::half_t;
using Acc  = float;
using TileShape    = cute::Shape<cute::_64, cute::_112, cute::_16>;
using ClusterShape = cute::Shape<cute::_2, cute::_1, cute::_1>;

using CollectiveEpilogue = typename cutlass::epilogue::collective::CollectiveBuilder<
    cutlass::arch::Sm90, cutlass::arch::OpClassTensorOp,
    TileShape, ClusterShape,
    cutlass::epilogue::collective::EpilogueTileAuto,
    Acc, Acc,
    ElemCD, cutlass::layout::RowMajor, 128 / cutlass::sizeof_bits<ElemCD>::value,
    ElemCD, cutlass::layout::RowMajor, 128 / cutlass::sizeof_bits<ElemCD>::value,
    cutlass::epilogue::collective::EpilogueScheduleAuto
  >::CollectiveOp;

using CollectiveMainloop = typename cutlass::gemm::collective::CollectiveBuilder<
    cutlass::arch::Sm90, cutlass::arch::OpClassTensorOp,
    ElemA, cutlass::layout::RowMajor, 128 / cutlass::sizeof_bits<ElemA>::value,
    ElemB, cutlass::layout::ColumnMajor, 128 / cutlass::sizeof_bits<ElemB>::value,
    Acc,
    TileShape, ClusterShape,
    cutlass::gemm::collective::StageCountAutoCarveout<static_cast<int>(sizeof(typename CollectiveEpilogue::SharedStorage))>,
    cutlass::gemm::collective::KernelScheduleAuto
  >::CollectiveOp;

using GemmKernel = cutlass::gemm::kernel::GemmUniversal<
    cute::Shape<int,int,int,int>,
    CollectiveMainloop,
    CollectiveEpilogue
>;
using Gemm = cutlass::gemm::device::GemmUniversalAdapter<GemmKernel>;

// Force the device kernel symbol into the cubin without needing a host main.
auto* _anchor = &cutlass::device_kernel<GemmKernel>;


// ===== COMPILED SASS (sm_90a) =====

	.target	sm_90a

	.elftype	@"ET_EXEC"


//--------------------- .note.nv.tkinfo           --------------------------
	.section	.note.nv.tkinfo,"",@"SHT_NOTE"
	.sectionflags	@"SHF_NOTE_NV_TKINFO"
	.tkinfo
        /*0018*/ 	.word	0x00000002
        /*0030*/ 	.string	""
        /*0030*/ 	.string	"ptxas"
        /*0030*/ 	.string	"Cuda compilation tools, release 13.0, V13.0.88"
        /*0030*/ 	.string	"Build cuda_13.0.r13.0/compiler.36424714_0"
        /*0030*/ 	.string	"-arch sm_90a -m 64 "



//--------------------- .note.nv.cuinfo           --------------------------
	.section	.note.nv.cuinfo,"",@"SHT_NOTE"
	.sectionflags	@"SHF_NOTE_NV_CUINFO"
        /*0018*/ 	.short	0x0002
        /*001a*/ 	.short	0x005a
        /*001c*/ 	.short	0x0082
	.zero		2


//--------------------- .nv.info                  --------------------------
	.section	.nv.info,"",@"SHT_CUDA_INFO"
	.align	4


	//----- nvinfo : EIATTR_REGCOUNT
	.align		4
        /*0000*/ 	.byte	0x04, 0x2f
        /*0002*/ 	.short	(.L_15 - .L_14)
	.align		4
.L_14:
        /*0004*/ 	.word	index@(_ZN7cutlass13device_kernelINS_4gemm6kernel13GemmUniversalIN4cute5tupleIJiiiiEEENS1_10collective13CollectiveMmaINS1_34MainloopSm90TmaGmmaWarpSpecializedILi41ENS5_IJNS4_1CILi2EEENSA_ILi1EEESC_EEENS1_32KernelTmaWarpSpecializedPingpongEEENS5_IJNSA_ILi64EEENSA_ILi112EEENSA_ILi16EEEEEENS_6half_tENS5_IJlSC_lEEESK_SL_NS4_8TiledMMAINS4_8MMA_AtomIJNS4_4SM904GMMA25MMA_64x16x16_F32F16F16_SSILNSP_5MajorE0ELSR_0ELNSP_7ScaleInE1ELSS_1EEEEEENS4_6LayoutINS5_IJSC_SC_SC_EEENS5_IJNSA_ILi0EEESX_SX_EEEEENS5_IJNS4_10UnderscoreES10_S10_EEEEENS4_13SM90_TMA_LOADENS4_14ComposedLayoutINS4_7SwizzleILi1ELi4ELi3EEENS4_18smem_ptr_flag_bitsILi16EEENSV_INS5_IJNSA_ILi8EEESI_EEENS5_IJSI_SC_EEEEEEEvNS4_8identityENS4_23SM90_TMA_LOAD_MULTICASTES1D_vS1E_EENS_8epilogue10collective6detail29Sm90TmaWarpSpecializedAdapterINS1I_15DefaultEpilogueISK_SL_SL_NS1H_6thread17LinearCombinationISK_Li1EffLNS1M_9ScaleType4KindE0ELNS_15FloatRoundStyleE2ESK_EENS1_15EpilogueDefaultEEEEEvvEEEEvNT_6ParamsE)
        /*0008*/ 	.word	0x000000a8


	//----- nvinfo : EIATTR_FRAME_SIZE
	.align		4
.L_15:
        /*000c*/ 	.byte	0x04, 0x11
        /*000e*/ 	.short	(.L_17 - .L_16)
	.align		4
.L_16:
        /*0010*/ 	.word	index@(_ZN7cutlass13device_kernelINS_4gemm6kernel13GemmUniversalIN4cute5tupleIJiiiiEEENS1_10collective13CollectiveMmaINS1_34MainloopSm90TmaGmmaWarpSpecializedILi41ENS5_IJNS4_1CILi2EEENSA_ILi1EEESC_EEENS1_32KernelTmaWarpSpecializedPingpongEEENS5_IJNSA_ILi64EEENSA_ILi112EEENSA_ILi16EEEEEENS_6half_tENS5_IJlSC_lEEESK_SL_NS4_8TiledMMAINS4_8MMA_AtomIJNS4_4SM904GMMA25MMA_64x16x16_F32F16F16_SSILNSP_5MajorE0ELSR_0ELNSP_7ScaleInE1ELSS_1EEEEEENS4_6LayoutINS5_IJSC_SC_SC_EEENS5_IJNSA_ILi0EEESX_SX_EEEEENS5_IJNS4_10UnderscoreES10_S10_EEEEENS4_13SM90_TMA_LOADENS4_14ComposedLayoutINS4_7SwizzleILi1ELi4ELi3EEENS4_18smem_ptr_flag_bitsILi16EEENSV_INS5_IJNSA_ILi8EEESI_EEENS5_IJSI_SC_EEEEEEEvNS4_8identityENS4_23SM90_TMA_LOAD_MULTICASTES1D_vS1E_EENS_8epilogue10collective6detail29Sm90TmaWarpSpecializedAdapterINS1I_15DefaultEpilogueISK_SL_SL_NS1H_6thread17LinearCombinationISK_Li1EffLNS1M_9ScaleType4KindE0ELNS_15FloatRoundStyleE2ESK_EENS1_15EpilogueDefaultEEEEEvvEEEEvNT_6ParamsE)
        /*0014*/ 	.word	0x00000008


	//----- nvinfo : EIATTR_MIN_STACK_SIZE
	.align		4
.L_17:
        /*0018*/ 	.byte	0x04, 0x12
        /*001a*/ 	.short	(.L_19 - .L_18)
	.align		4
.L_18:
        /*001c*/ 	.word	index@(_ZN7cutlass13device_kernelINS_4gemm6kernel13GemmUniversalIN4cute5tupleIJiiiiEEENS1_10collective13CollectiveMmaINS1_34MainloopSm90TmaGmmaWarpSpecializedILi41ENS5_IJNS4_1CILi2EEENSA_ILi1EEESC_EEENS1_32KernelTmaWarpSpecializedPingpongEEENS5_IJNSA_ILi64EEENSA_ILi112EEENSA_ILi16EEEEEENS_6half_tENS5_IJlSC_lEEESK_SL_NS4_8TiledMMAINS4_8MMA_AtomIJNS4_4SM904GMMA25MMA_64x16x16_F32F16F16_SSILNSP_5MajorE0ELSR_0ELNSP_7ScaleInE1ELSS_1EEEEEENS4_6LayoutINS5_IJSC_SC_SC_EEENS5_IJNSA_ILi0EEESX_SX_EEEEENS5_IJNS4_10UnderscoreES10_S10_EEEEENS4_13SM90_TMA_LOADENS4_14ComposedLayoutINS4_7SwizzleILi1ELi4ELi3EEENS4_18smem_ptr_flag_bitsILi16EEENSV_INS5_IJNSA_ILi8EEESI_EEENS5_IJSI_SC_EEEEEEEvNS4_8identityENS4_23SM90_TMA_LOAD_MULTICASTES1D_vS1E_EENS_8epilogue10collective6detail29Sm90TmaWarpSpecializedAdapterINS1I_15DefaultEpilogueISK_SL_SL_NS1H_6thread17LinearCombinationISK_Li1EffLNS1M_9ScaleType4KindE0ELNS_15FloatRoundStyleE2ESK_EENS1_15EpilogueDefaultEEEEEvvEEEEvNT_6ParamsE)
        /*0020*/ 	.word	0x00000008
.L_19:


//--------------------- .nv.compat                --------------------------
	.section	.nv.compat,"",@"SHT_CUDA_COMPAT_INFO"
	.align	4
        /*0000*/ 	.byte	0x02, 0x09, 0x01, 0x00, 0x02, 0x02, 0x04, 0x00, 0x02, 0x05, 0x05, 0x00, 0x03, 0x07, 0x01, 0x01
        /*0010*/ 	.byte	0x02, 0x03, 0x01, 0x00, 0x02, 0x06, 0x01, 0x00, 0x04, 0x0b, 0x08, 0x00, 0x00, 0x00, 0x00, 0x00
        /*0020*/ 	.byte	0x00, 0x00, 0x00, 0x00


//--------------------- .nv.info._ZN7cutlass13device_kernelINS_4gemm6kernel13GemmUniversalIN4cute5tupleIJiiiiEEENS1_10collective13CollectiveMmaINS1_34MainloopSm90TmaGmmaWarpSpecializedILi41ENS5_IJNS4_1CILi2EEENSA_ILi1EEESC_EEENS1_32KernelTmaWarpSpecializedPingpongEEENS5_IJNSA_ILi64EEENSA_ILi112EEENSA_ILi16EEEEEENS_6half_tENS5_IJlSC_lEEESK_SL_NS4_8TiledMMAINS4_8MMA_AtomIJNS4_4SM904GMMA25MMA_64x16x16_F32F16F16_SSILNSP_5MajorE0ELSR_0ELNSP_7ScaleInE1ELSS_1EEEEEENS4_6LayoutINS5_IJSC_SC_SC_EEENS5_IJNSA_ILi0EEESX_SX_EEEEENS5_IJNS4_10UnderscoreES10_S10_EEEEENS4_13SM90_TMA_LOADENS4_14ComposedLayoutINS4_7SwizzleILi1ELi4ELi3EEENS4_18smem_ptr_flag_bitsILi16EEENSV_INS5_IJNSA_ILi8EEESI_EEENS5_IJSI_SC_EEEEEEEvNS4_8identityENS4_23SM90_TMA_LOAD_MULTICASTES1D_vS1E_EENS_8epilogue10collective6detail29Sm90TmaWarpSpecializedAdapterINS1I_15DefaultEpilogueISK_SL_SL_NS1H_6thread17LinearCombinationISK_Li1EffLNS1M_9ScaleType4KindE0ELNS_15FloatRoundStyleE2ESK_EENS1_15EpilogueDefaultEEEEEvvEEEEvNT_6ParamsE --------------------------
	.section	.nv.info._ZN7cutlass13device_kernelINS_4gemm6kernel13GemmUniversalIN4cute5tupleIJiiiiEEENS1_10collective13CollectiveMmaINS1_34MainloopSm90TmaGmmaWarpSpecializedILi41ENS5_IJNS4_1CILi2EEENSA_ILi1EEESC_EEENS1_32KernelTmaWarpSpecializedPingpongEEENS5_IJNSA_ILi64EEENSA_ILi112EEENSA_ILi16EEEEEENS_6half_tENS5_IJlSC_lEEESK_SL_NS4_8TiledMMAINS4_8MMA_AtomIJNS4_4SM904GMMA25MMA_64x16x16_F32F16F16_SSILNSP_5MajorE0ELSR_0ELNSP_7ScaleInE1ELSS_1EEEEEENS4_6LayoutINS5_IJSC_SC_SC_EEENS5_IJNSA_ILi0EEESX_SX_EEEEENS5_IJNS4_10UnderscoreES10_S10_EEEEENS4_13SM90_TMA_LOADENS4_14ComposedLayoutINS4_7SwizzleILi1ELi4ELi3EEENS4_18smem_ptr_flag_bitsILi16EEENSV_INS5_IJNSA_ILi8EEESI_EEENS5_IJSI_SC_EEEEEEEvNS4_8identityENS4_23SM90_TMA_LOAD_MULTICASTES1D_vS1E_EENS_8epilogue10collective6detail29Sm90TmaWarpSpecializedAdapterINS1I_15DefaultEpilogueISK_SL_SL_NS1H_6thread17LinearCombinationISK_Li1EffLNS1M_9ScaleType4KindE0ELNS_15FloatRoundStyleE2ESK_EENS1_15EpilogueDefaultEEEEEvvEEEEvNT_6ParamsE,"",@"SHT_CUDA_INFO"
	.sectionflags	@""
	.align	4


	//----- nvinfo : EIATTR_CUDA_API_VERSION
	.align		4
        /*0000*/ 	.byte	0x04, 0x37
        /*0002*/ 	.short	(.L_21 - .L_20)
.L_20:
        /*0004*/ 	.word	0x00000082


	//----- nvinfo : EIATTR_KPARAM_INFO
	.align		4
.L_21:
        /*0008*/ 	.byte	0x04, 0x17
        /*000a*/ 	.short	(.L_23 - .L_22)
.L_22:
        /*000c*/ 	.word	0x00000000
        /*0010*/ 	.short	0x0000
        /*0012*/ 	.short	0x0070
        /*0014*/ 	.byte	0x00, 0xf0, 0x01, 0x10


	//----- nvinfo : EIATTR_SPARSE_MMA_MASK
	.align		4
.L_23:
        /*0018*/ 	.byte	0x03, 0x50
        /*001a*/ 	.short	0x0000


	//----- nvinfo : EIATTR_MAXREG_COUNT
	.align		4
        /*001c*/ 	.byte	0x03, 0x1b
        /*001e*/ 	.short	0x00a8


	//----- nvinfo : EIATTR_NUM_BARRIERS
	.align		4
        /*0020*/ 	.byte	0x02, 0x4c
        /*0022*/ 	.byte	0x01
	.zero		1


	//----- nvinfo : EIATTR_EXTERNS
	.align		4
        /*0024*/ 	.byte	0x04, 0x0f
        /*0026*/ 	.short	(.L_25 - .L_24)


	//   ....[0]....
	.align		4
.L_24:
        /*0028*/ 	.word	index@(__assertfail)


	//----- nvinfo : EIATTR_ANNOTATIONS
	.align		4
.L_25:
        /*002c*/ 	.byte	0x04, 0x55
        /*002e*/ 	.short	(.L_27 - .L_26)


	//   ....[0]....
.L_26:
        /*0030*/ 	.word	0x00000001
        /*0034*/ 	.byte	0x80, 0x12, 0x00, 0x00, 0x01, 0x00, 0x00, 0x00, 0x30, 0x19, 0x00, 0x00, 0x01, 0x00, 0x00, 0x00
        /*0044*/ 	.byte	0x20, 0x62, 0x00, 0x00, 0x01, 0x00, 0x00, 0x00, 0x40, 0x6e, 0x00, 0x00


	//----- nvinfo : EIATTR_MERCURY_ISA_VERSION
	.align		4
.L_27:
        /*0050*/ 	.byte	0x03, 0x5f
        /*0052*/ 	.short	0x0101


	//----- nvinfo : EIATTR_INT_WARP_WIDE_INSTR_OFFSETS
	.align		4
        /*0054*/ 	.byte	0x04, 0x31
        /*0056*/ 	.short	(.L_29 - .L_28)


	//   ....[0]....
.L_28:
        /*0058*/ 	.word	0x000009c0


	//   ....[1]....
        /*005c*/ 	.word	0x000009e0


	//   ....[2]....
        /*0060*/ 	.word	0x00000a00


	//   ....[3]....
        /*0064*/ 	.word	0x00000ac0


	//   ....[4]....
        /*0068*/ 	.word	0x00000ae0


	//   ....[5]....
        /*006c*/ 	.word	0x00000b40


	//   ....[6]....
        /*0070*/ 	.word	0x00000c50


	//   ....[7]....
        /*0074*/ 	.word	0x00000c80


	//   ....[8]....
        /*0078*/ 	.word	0x00002770


	//----- nvinfo : EIATTR_COOP_GROUP_MASK_REGIDS
	.align		4
.L_29:
        /*007c*/ 	.byte	0x04, 0x29
        /*007e*/ 	.short	(.L_31 - .L_30)


	//   ....[0]....
.L_30:
        /*0080*/ 	.word	0xffffffff


	//   ....[1]....
        /*0084*/ 	.word	0xffffffff


	//   ....[2]....
        /*0088*/ 	.word	0xffffffff


	//   ....[3]....
        /*008c*/ 	.word	0xffffffff


	//   ....[4]....
        /*0090*/ 	.word	0xffffffff


	//   ....[5]....
        /*0094*/ 	.word	0xffffffff


	//   ....[6]....
        /*0098*/ 	.word	0xffffffff


	//----- nvinfo : EIATTR_COOP_GROUP_INSTR_OFFSETS
	.align		4
.L_31:
        /*009c*/ 	.byte	0x04, 0x28
        /*009e*/ 	.short	(.L_33 - .L_32)


	//   ....[0]....
.L_32:
        /*00a0*/ 	.word	0x00000070


	//   ....[1]....
        /*00a4*/ 	.word	0x00000080


	//   ....[2]....
        /*00a8*/ 	.word	0x00000140


	//   ....[3]....
        /*00ac*/ 	.word	0x000007a0


	//   ....[4]....
        /*00b0*/ 	.word	0x000007e0


	//   ....[5]....
        /*00b4*/ 	.word	0x00000860


	//   ....[6]....
        /*00b8*/ 	.word	0x00000e30


	//----- nvinfo : EIATTR_REG_RECONFIG
	.align		4
.L_33:
        /*00bc*/ 	.byte	0x01, 0x54
	.zero		2


	//----- nvinfo : EIATTR_SYSCALL_OFFSETS
	.align		4
        /*00c0*/ 	.byte	0x04, 0x46
        /*00c2*/ 	.short	(.L_35 - .L_34)


	//   ....[0]....
.L_34:
        /*00c4*/ 	.word	0x00001de0


	//----- nvinfo : EIATTR_MBARRIER_INSTR_OFFSETS
	.align		4
.L_35:
        /*00c8*/ 	.byte	0x04, 0x39
        /*00ca*/ 	.short	(.L_37 - .L_36)


	//   ....[0]....
.L_36:
        /*00cc*/ 	.word	0x00000260
        /*00d0*/ 	.word	0x000000ff
        /*00d4*/ 	.word	0x00000000
        /*00d8*/ 	.short	0x0100
        /*00da*/ 	.byte	0x08
	.zero		1


	//   ....[1]....
        /*00dc*/ 	.word	0x00000270
        /*00e0*/ 	.word	0x000000ff
        /*00e4*/ 	.word	0x00000148
        /*00e8*/ 	.short	0x0100
        /*00ea*/ 	.byte	0x08
	.zero		1


	//   ....[2]....
        /*00ec*/ 	.word	0x00000280
        /*00f0*/ 	.word	0x000000ff
        /*00f4*/ 	.word	0x00000008
        /*00f8*/ 	.short	0x0100
        /*00fa*/ 	.byte	0x08
	.zero		1


	//   ....[3]....
        /*00fc*/ 	.word	0x00000290
        /*0100*/ 	.word	0x000000ff
        /*0104*/ 	.word	0x00000150
        /*0108*/ 	.short	0x0100
        /*010a*/ 	.byte	0x08
	.zero		1


	//   ....[4]....
        /*010c*/ 	.word	0x000002a0
        /*0110*/ 	.word	0x000000ff
        /*0114*/ 	.word	0x00000010
        /*0118*/ 	.short	0x0100
        /*011a*/ 	.byte	0x08
	.zero		1


	//   ....[5]....
        /*011c*/ 	.word	0x000002b0
        /*0120*/ 	.word	0x000000ff
        /*0124*/ 	.word	0x00000158
        /*0128*/ 	.short	0x0100
        /*012a*/ 	.byte	0x08
	.zero		1


	//   ....[6]....
        /*012c*/ 	.word	0x000002c0
        /*0130*/ 	.word	0x000000ff
        /*0134*/ 	.word	0x00000018
        /*0138*/ 	.short	0x0100
        /*013a*/ 	.byte	0x08
	.zero		1


	//   ....[7]....
        /*013c*/ 	.word	0x000002d0
        /*0140*/ 	.word	0x000000ff
        /*0144*/ 	.word	0x00000160
        /*0148*/ 	.short	0x0100
        /*014a*/ 	.byte	0x08
	.zero		1


	//   ....[8]....
        /*014c*/ 	.word	0x000002e0
        /*0150*/ 	.word	0x000000ff
        /*0154*/ 	.word	0x00000020
        /*0158*/ 	.short	0x0100
        /*015a*/ 	.byte	0x08
	.zero		1


	//   ....[9]....
        /*015c*/ 	.word	0x000002f0
        /*0160*/ 	.word	0x000000ff
        /*0164*/ 	.word	0x00000168
        /*0168*/ 	.short	0x0100
        /*016a*/ 	.byte	0x08
	.zero		1


	//   ....[10]....
        /*016c*/ 	.word	0x00000300
        /*0170*/ 	.word	0x000000ff
        /*0174*/ 	.word	0x00000028
        /*0178*/ 	.short	0x0100
        /*017a*/ 	.byte	0x08
	.zero		1


	//   ....[11]....
        /*017c*/ 	.word	0x00000310
        /*0180*/ 	.word	0x000000ff
        /*0184*/ 	.word	0x00000170
        /*0188*/ 	.short	0x0100
        /*018a*/ 	.byte	0x08
	.zero		1


	//   ....[12]....
        /*018c*/ 	.word	0x00000320
        /*0190*/ 	.word	0x000000ff
        /*0194*/ 	.word	0x00000030
        /*0198*/ 	.short	0x0100
        /*019a*/ 	.byte	0x08
	.zero		1


	//   ....[13]....
        /*019c*/ 	.word	0x00000330
        /*01a0*/ 	.word	0x000000ff
        /*01a4*/ 	.word	0x00000178
        /*01a8*/ 	.short	0x0100
        /*01aa*/ 	.byte	0x08
	.zero		1


	//   ....[14]....
        /*01ac*/ 	.word	0x00000340
        /*01b0*/ 	.word	0x000000ff
        /*01b4*/ 	.word	0x00000038
        /*01b8*/ 	.short	0x0100
        /*01ba*/ 	.byte	0x08
	.zero		1


	//   ....[15]....
        /*01bc*/ 	.word	0x00000350
        /*01c0*/ 	.word	0x000000ff
        /*01c4*/ 	.word	0x00000180
        /*01c8*/ 	.short	0x0100
        /*01ca*/ 	.byte	0x08
	.zero		1


	//   ....[16]....
        /*01cc*/ 	.word	0x00000360
        /*01d0*/ 	.word	0x000000ff
        /*01d4*/ 	.word	0x00000040
        /*01d8*/ 	.short	0x0100
        /*01da*/ 	.byte	0x08
	.zero		1


	//   ....[17]....
        /*01dc*/ 	.word	0x00000370
        /*01e0*/ 	.word	0x000000ff
        /*01e4*/ 	.word	0x00000188
        /*01e8*/ 	.short	0x0100
        /*01ea*/ 	.byte	0x08
	.zero		1


	//   ....[18]....
        /*01ec*/ 	.word	0x00000380
        /*01f0*/ 	.word	0x000000ff
        /*01f4*/ 	.word	0x00000048
        /*01f8*/ 	.short	0x0100
        /*01fa*/ 	.byte	0x08
	.zero		1


	//   ....[19]....
        /*01fc*/ 	.word	0x00000390
        /*0200*/ 	.word	0x000000ff
        /*0204*/ 	.word	0x00000190
        /*0208*/ 	.short	0x0100
        /*020a*/ 	.byte	0x08
	.zero		1


	//   ....[20]....
        /*020c*/ 	.word	0x000003a0
        /*0210*/ 	.word	0x000000ff
        /*0214*/ 	.word	0x00000050
        /*0218*/ 	.short	0x0100
        /*021a*/ 	.byte	0x08
	.zero		1


	//   ....[21]....
        /*021c*/ 	.word	0x000003b0
        /*0220*/ 	.word	0x000000ff
        /*0224*/ 	.word	0x00000198
        /*0228*/ 	.short	0x0100
        /*022a*/ 	.byte	0x08
	.zero		1


	//   ....[22]....
        /*022c*/ 	.word	0x000003c0
        /*0230*/ 	.word	0x000000ff
        /*0234*/ 	.word	0x00000058
        /*0238*/ 	.short	0x0100
        /*023a*/ 	.byte	0x08
	.zero		1


	//   ....[23]....
        /*023c*/ 	.word	0x000003d0
        /*0240*/ 	.word	0x000000ff
        /*0244*/ 	.word	0x000001a0
        /*0248*/ 	.short	0x0100
        /*024a*/ 	.byte	0x08
	.zero		1


	//   ....[24]....
        /*024c*/ 	.word	0x000003e0
        /*0250*/ 	.word	0x000000ff
        /*0254*/ 	.word	0x00000060
        /*0258*/ 	.short	0x0100
        /*025a*/ 	.byte	0x08
	.zero		1


	//   ....[25]....
        /*025c*/ 	.word	0x000003f0
        /*0260*/ 	.word	0x000000ff
        /*0264*/ 	.word	0x000001a8
        /*0268*/ 	.short	0x0100
        /*026a*/ 	.byte	0x08
	.zero		1


	//   ....[26]....
        /*026c*/ 	.word	0x00000400
        /*0270*/ 	.word	0x000000ff
        /*0274*/ 	.word	0x00000068
        /*0278*/ 	.short	0x0100
        /*027a*/ 	.byte	0x08
	.zero		1


	//   ....[27]....
        /*027c*/ 	.word	0x00000410
        /*0280*/ 	.word	0x000000ff
        /*0284*/ 	.word	0x000001b0
        /*0288*/ 	.short	0x0100
        /*028a*/ 	.byte	0x08
	.zero		1


	//   ....[28]....
        /*028c*/ 	.word	0x00000420
        /*0290*/ 	.word	0x000000ff
        /*0294*/ 	.word	0x00000070
        /*0298*/ 	.short	0x0100
        /*029a*/ 	.byte	0x08
	.zero		1


	//   ....[29]....
        /*029c*/ 	.word	0x00000430
        /*02a0*/ 	.word	0x000000ff
        /*02a4*/ 	.word	0x000001b8
        /*02a8*/ 	.short	0x0100
        /*02aa*/ 	.byte	0x08
	.zero		1


	//   ....[30]....
        /*02ac*/ 	.word	0x00000440
        /*02b0*/ 	.word	0x000000ff
        /*02b4*/ 	.word	0x00000078
        /*02b8*/ 	.short	0x0100
        /*02ba*/ 	.byte	0x08
	.zero		1


	//   ....[31]....
        /*02bc*/ 	.word	0x00000450
        /*02c0*/ 	.word	0x000000ff
        /*02c4*/ 	.word	0x000001c0
        /*02c8*/ 	.short	0x0100
        /*02ca*/ 	.byte	0x08
	.zero		1


	//   ....[32]....
        /*02cc*/ 	.word	0x00000460
        /*02d0*/ 	.word	0x000000ff
        /*02d4*/ 	.word	0x00000080
        /*02d8*/ 	.short	0x0100
        /*02da*/ 	.byte	0x08
	.zero		1


	//   ....[33]....
        /*02dc*/ 	.word	0x00000470
        /*02e0*/ 	.word	0x000000ff
        /*02e4*/ 	.word	0x000001c8
        /*02e8*/ 	.short	0x0100
        /*02ea*/ 	.byte	0x08
	.zero		1


	//   ....[34]....
        /*02ec*/ 	.word	0x00000480
        /*02f0*/ 	.word	0x000000ff
        /*02f4*/ 	.word	0x00000088
        /*02f8*/ 	.short	0x0100
        /*02fa*/ 	.byte	0x08
	.zero		1


	//   ....[35]....
        /*02fc*/ 	.word	0x00000490
        /*0300*/ 	.word	0x000000ff
        /*0304*/ 	.word	0x000001d0
        /*0308*/ 	.short	0x0100
        /*030a*/ 	.byte	0x08
	.zero		1


	//   ....[36]....
        /*030c*/ 	.word	0x000004a0
        /*0310*/ 	.word	0x000000ff
        /*0314*/ 	.word	0x00000090
        /*0318*/ 	.short	0x0100
        /*031a*/ 	.byte	0x08
	.zero		1


	//   ....[37]....
        /*031c*/ 	.word	0x000004b0
        /*0320*/ 	.word	0x000000ff
        /*0324*/ 	.word	0x000001d8
        /*0328*/ 	.short	0x0100
        /*032a*/ 	.byte	0x08
	.zero		1


	//   ....[38]....
        /*032c*/ 	.word	0x000004c0
        /*0330*/ 	.word	0x000000ff
        /*0334*/ 	.word	0x00000098
        /*0338*/ 	.short	0x0100
        /*033a*/ 	.byte	0x08
	.zero		1


	//   ....[39]....
        /*033c*/ 	.word	0x000004d0
        /*0340*/ 	.word	0x000000ff
        /*0344*/ 	.word	0x000001e0
        /*0348*/ 	.short	0x0100
        /*034a*/ 	.byte	0x08
	.zero		1


	//   ....[40]....
        /*034c*/ 	.word	0x000004e0
        /*0350*/ 	.word	0x000000ff
        /*0354*/ 	.word	0x000000a0
        /*0358*/ 	.short	0x0100
        /*035a*/ 	.byte	0x08
	.zero		1


	//   ....[41]....
        /*035c*/ 	.word	0x000004f0
        /*0360*/ 	.word	0x000000ff
        /*0364*/ 	.word	0x000001e8
        /*0368*/ 	.short	0x0100
        /*036a*/ 	.byte	0x08
	.zero		1


	//   ....[42]....
        /*036c*/ 	.word	0x00000500
        /*0370*/ 	.word	0x000000ff
        /*0374*/ 	.word	0x000000a8
        /*0378*/ 	.short	0x0100
        /*037a*/ 	.byte	0x08
	.zero		1


	//   ....[43]....
        /*037c*/ 	.word	0x00000510
        /*0380*/ 	.word	0x000000ff
        /*0384*/ 	.word	0x000001f0
        /*0388*/ 	.short	0x0100
        /*038a*/ 	.byte	0x08
	.zero		1


	//   ....[44]....
        /*038c*/ 	.word	0x00000520
        /*0390*/ 	.word	0x000000ff
        /*0394*/ 	.word	0x000000b0
        /*0398*/ 	.short	0x0100
        /*039a*/ 	.byte	0x08
	.zero		1


	//   ....[45]....
        /*039c*/ 	.word	0x00000530
        /*03a0*/ 	.word	0x000000ff
        /*03a4*/ 	.word	0x000001f8
        /*03a8*/ 	.short	0x0100
        /*03aa*/ 	.byte	0x08
	.zero		1


	//   ....[46]....
        /*03ac*/ 	.word	0x00000540
        /*03b0*/ 	.word	0x000000ff
        /*03b4*/ 	.word	0x000000b8
        /*03b8*/ 	.short	0x0100
        /*03ba*/ 	.byte	0x08
	.zero		1


	//   ....[47]....
        /*03bc*/ 	.word	0x00000550
        /*03c0*/ 	.word	0x000000ff
        /*03c4*/ 	.word	0x00000200
        /*03c8*/ 	.short	0x0100
        /*03ca*/ 	.byte	0x08
	.zero		1


	//   ....[48]....
        /*03cc*/ 	.word	0x00000560
        /*03d0*/ 	.word	0x000000ff
        /*03d4*/ 	.word	0x000000c0
        /*03d8*/ 	.short	0x0100
        /*03da*/ 	.byte	0x08
	.zero		1


	//   ....[49]....
        /*03dc*/ 	.word	0x00000570
        /*03e0*/ 	.word	0x000000ff
        /*03e4*/ 	.word	0x00000208
        /*03e8*/ 	.short	0x0100
        /*03ea*/ 	.byte	0x08
	.zero		1


	//   ....[50]....
        /*03ec*/ 	.word	0x00000580
        /*03f0*/ 	.word	0x000000ff
        /*03f4*/ 	.word	0x000000c8
        /*03f8*/ 	.short	0x0100
        /*03fa*/ 	.byte	0x08
	.zero		1


	//   ....[51]....
        /*03fc*/ 	.word	0x00000590
        /*0400*/ 	.word	0x000000ff
        /*0404*/ 	.word	0x00000210
        /*0408*/ 	.short	0x0100
        /*040a*/ 	.byte	0x08
	.zero		1


	//   ....[52]....
        /*040c*/ 	.word	0x000005a0
        /*0410*/ 	.word	0x000000ff
        /*0414*/ 	.word	0x000000d0
        /*0418*/ 	.short	0x0100
        /*041a*/ 	.byte	0x08
	.zero		1


	//   ....[53]....
        /*041c*/ 	.word	0x000005b0
        /*0420*/ 	.word	0x000000ff
        /*0424*/ 	.word	0x00000218
        /*0428*/ 	.short	0x0100
        /*042a*/ 	.byte	0x08
	.zero		1


	//   ....[54]....
        /*042c*/ 	.word	0x000005c0
        /*0430*/ 	.word	0x000000ff
        /*0434*/ 	.word	0x000000d8
        /*0438*/ 	.short	0x0100
        /*043a*/ 	.byte	0x08
	.zero		1


	//   ....[55]....
        /*043c*/ 	.word	0x000005d0
        /*0440*/ 	.word	0x000000ff
        /*0444*/ 	.word	0x00000220
        /*0448*/ 	.short	0x0100
        /*044a*/ 	.byte	0x08
	.zero		1


	//   ....[56]....
        /*044c*/ 	.word	0x000005e0
        /*0450*/ 	.word	0x000000ff
        /*0454*/ 	.word	0x000000e0
        /*0458*/ 	.short	0x0100
        /*045a*/ 	.byte	0x08
	.zero		1


	//   ....[57]....
        /*045c*/ 	.word	0x000005f0
        /*0460*/ 	.word	0x000000ff
        /*0464*/ 	.word	0x00000228
        /*0468*/ 	.short	0x0100
        /*046a*/ 	.byte	0x08
	.zero		1


	//   ....[58]....
        /*046c*/ 	.word	0x00000600
        /*0470*/ 	.word	0x000000ff
        /*0474*/ 	.word	0x000000e8
        /*0478*/ 	.short	0x0100
        /*047a*/ 	.byte	0x08
	.zero		1


	//   ....[59]....
        /*047c*/ 	.word	0x00000610
        /*0480*/ 	.word	0x000000ff
        /*0484*/ 	.word	0x00000230
        /*0488*/ 	.short	0x0100
        /*048a*/ 	.byte	0x08
	.zero		1


	//   ....[60]....
        /*048c*/ 	.word	0x00000620
        /*0490*/ 	.word	0x000000ff
        /*0494*/ 	.word	0x000000f0
        /*0498*/ 	.short	0x0100
        /*049a*/ 	.byte	0x08
	.zero		1


	//   ....[61]....
        /*049c*/ 	.word	0x00000630
        /*04a0*/ 	.word	0x000000ff
        /*04a4*/ 	.word	0x00000238
        /*04a8*/ 	.short	0x0100
        /*04aa*/ 	.byte	0x08
	.zero		1


	//   ....[62]....
        /*04ac*/ 	.word	0x00000640
        /*04b0*/ 	.word	0x000000ff
        /*04b4*/ 	.word	0x000000f8
        /*04b8*/ 	.short	0x0100
        /*04ba*/ 	.byte	0x08
	.zero		1


	//   ....[63]....
        /*04bc*/ 	.word	0x00000650
        /*04c0*/ 	.word	0x000000ff
        /*04c4*/ 	.word	0x00000240
        /*04c8*/ 	.short	0x0100
        /*04ca*/ 	.byte	0x08
	.zero		1


	//   ....[64]....
        /*04cc*/ 	.word	0x00000660
        /*04d0*/ 	.word	0x000000ff
        /*04d4*/ 	.word	0x00000100
        /*04d8*/ 	.short	0x0100
        /*04da*/ 	.byte	0x08
	.zero		1


	//   ....[65]....
        /*04dc*/ 	.word	0x00000670
        /*04e0*/ 	.word	0x000000ff
        /*04e4*/ 	.word	0x00000248
        /*04e8*/ 	.short	0x0100
        /*04ea*/ 	.byte	0x08
	.zero		1


	//   ....[66]....
        /*04ec*/ 	.word	0x00000680
        /*04f0*/ 	.word	0x000000ff
        /*04f4*/ 	.word	0x00000108
        /*04f8*/ 	.short	0x0100
        /*04fa*/ 	.byte	0x08
	.zero		1


	//   ....[67]....
        /*04fc*/ 	.word	0x00000690
        /*0500*/ 	.word	0x000000ff
        /*0504*/ 	.word	0x00000250
        /*0508*/ 	.short	0x0100
        /*050a*/ 	.byte	0x08
	.zero		1


	//   ....[68]....
        /*050c*/ 	.word	0x000006a0
        /*0510*/ 	.word	0x000000ff
        /*0514*/ 	.word	0x00000110
        /*0518*/ 	.short	0x0100
        /*051a*/ 	.byte	0x08
	.zero		1


	//   ....[69]....
        /*051c*/ 	.word	0x000006b0
        /*0520*/ 	.word	0x000000ff
        /*0524*/ 	.word	0x00000258
        /*0528*/ 	.short	0x0100
        /*052a*/ 	.byte	0x08
	.zero		1


	//   ....[70]....
        /*052c*/ 	.word	0x000006c0
        /*0530*/ 	.word	0x000000ff
        /*0534*/ 	.word	0x00000118
        /*0538*/ 	.short	0x0100
        /*053a*/ 	.byte	0x08
	.zero		1


	//   ....[71]....
        /*053c*/ 	.word	0x000006d0
        /*0540*/ 	.word	0x000000ff
        /*0544*/ 	.word	0x00000260
        /*0548*/ 	.short	0x0100
        /*054a*/ 	.byte	0x08
	.zero		1


	//   ....[72]....
        /*054c*/ 	.word	0x000006e0
        /*0550*/ 	.word	0x000000ff
        /*0554*/ 	.word	0x00000120
        /*0558*/ 	.short	0x0100
        /*055a*/ 	.byte	0x08
	.zero		1


	//   ....[73]....
        /*055c*/ 	.word	0x000006f0
        /*0560*/ 	.word	0x000000ff
        /*0564*/ 	.word	0x00000268
        /*0568*/ 	.short	0x0100
        /*056a*/ 	.byte	0x08
	.zero		1


	//   ....[74]....
        /*056c*/ 	.word	0x00000700
        /*0570*/ 	.word	0x000000ff
        /*0574*/ 	.word	0x00000128
        /*0578*/ 	.short	0x0100
        /*057a*/ 	.byte	0x08
	.zero		1


	//   ....[75]....
        /*057c*/ 	.word	0x00000710
        /*0580*/ 	.word	0x000000ff
        /*0584*/ 	.word	0x00000270
        /*0588*/ 	.short	0x0100
        /*058a*/ 	.byte	0x08
	.zero		1


	//   ....[76]....
        /*058c*/ 	.word	0x00000720
        /*0590*/ 	.word	0x000000ff
        /*0594*/ 	.word	0x00000130
        /*0598*/ 	.short	0x0100
        /*059a*/ 	.byte	0x08
	.zero		1


	//   ....[77]....
        /*059c*/ 	.word	0x00000730
        /*05a0*/ 	.word	0x000000ff
        /*05a4*/ 	.word	0x00000278
        /*05a8*/ 	.short	0x0100
        /*05aa*/ 	.byte	0x08
	.zero		1


	//   ....[78]....
        /*05ac*/ 	.word	0x00000740
        /*05b0*/ 	.word	0x000000ff
        /*05b4*/ 	.word	0x00000138
        /*05b8*/ 	.short	0x0100
        /*05ba*/ 	.byte	0x08
	.zero		1


	//   ....[79]....
        /*05bc*/ 	.word	0x00000750
        /*05c0*/ 	.word	0x000000ff
        /*05c4*/ 	.word	0x00000280
        /*05c8*/ 	.short	0x0100
        /*05ca*/ 	.byte	0x08
	.zero		1


	//   ....[80]....
        /*05cc*/ 	.word	0x00000760
        /*05d0*/ 	.word	0x000000ff
        /*05d4*/ 	.word	0x00000140
        /*05d8*/ 	.short	0x0100
        /*05da*/ 	.byte	0x08
	.zero		1


	//   ....[81]....
        /*05dc*/ 	.word	0x00000770
        /*05e0*/ 	.word	0x000000ff
        /*05e4*/ 	.word	0x00000288
        /*05e8*/ 	.short	0x0100
        /*05ea*/ 	.byte	0x08
	.zero		1


	//   ....[82]....
        /*05ec*/ 	.word	0x00000cd0
        /*05f0*/ 	.word	0x000000ff
        /*05f4*/ 	.word	0x000002c0
        /*05f8*/ 	.short	0x0100
        /*05fa*/ 	.byte	0x08
	.zero		1


	//   ....[83]....
        /*05fc*/ 	.word	0x00000d60
        /*0600*/ 	.word	0x000000ff
        /*0604*/ 	.word	0x000002c8
        /*0608*/ 	.short	0x0100
        /*060a*/ 	.byte	0x08
	.zero		1


	//   ....[84]....
        /*060c*/ 	.word	0x00000db0
        /*0610*/ 	.word	0x000000ff
        /*0614*/ 	.word	0x000002a0
        /*0618*/ 	.short	0x0100
        /*061a*/ 	.byte	0x09
	.zero		1


	//   ....[85]....
        /*061c*/ 	.word	0x00000dc0
        /*0620*/ 	.word	0x000000ff
        /*0624*/ 	.word	0x000002a8
        /*0628*/ 	.short	0x0100
        /*062a*/ 	.byte	0x09
	.zero		1


	//   ....[86]....
        /*062c*/ 	.word	0x00000dd0
        /*0630*/ 	.word	0x000000ff
        /*0634*/ 	.word	0x000002b0
        /*0638*/ 	.short	0x0100
        /*063a*/ 	.byte	0x09
	.zero		1


	//   ....[87]....
        /*063c*/ 	.word	0x00000de0
        /*0640*/ 	.word	0x000000ff
        /*0644*/ 	.word	0x000002b8
        /*0648*/ 	.short	0x0100
        /*064a*/ 	.byte	0x09
	.zero		1


	//   ....[88]....
        /*064c*/ 	.word	0x00001ca0
        /*0650*/ 	.word	0x000000ff
        /*0654*/ 	.word	0xfffffff8
        /*0658*/ 	.short	0x010a
        /*065a*/ 	.byte	0x2b
	.zero		1


	//   ....[89]....
        /*065c*/ 	.word	0x00001e60
        /*0660*/ 	.word	0x00000003
        /*0664*/ 	.word	0x00000000
        /*0668*/ 	.short	0x010a
        /*066a*/ 	.byte	0x3f
	.zero		1


	//   ....[90]....
        /*066c*/ 	.word	0x00001ea0
        /*0670*/ 	.word	0x00000003
        /*0674*/ 	.word	0x00000000
        /*0678*/ 	.short	0x010a
        /*067a*/ 	.byte	0x3f
	.zero		1


	//   ....[91]....
        /*067c*/ 	.word	0x00002280
        /*0680*/ 	.word	0x000000ff
        /*0684*/ 	.word	0x00000000
        /*0688*/ 	.short	0x010a
        /*068a*/ 	.byte	0x04
	.zero		1


	//   ....[92]....
        /*068c*/ 	.word	0x000022c0
        /*0690*/ 	.word	0x000000ff
        /*0694*/ 	.word	0x00000000
        /*0698*/ 	.short	0x010a
        /*069a*/ 	.byte	0x04
	.zero		1


	//   ....[93]....
        /*069c*/ 	.word	0x00002600
        /*06a0*/ 	.word	0x00000005
        /*06a4*/ 	.word	0x00000000
        /*06a8*/ 	.short	0x0101
        /*06aa*/ 	.byte	0x3f
	.zero		1


	//   ....[94]....
        /*06ac*/ 	.word	0x00002710
        /*06b0*/ 	.word	0x00000003
        /*06b4*/ 	.word	0x00000000
        /*06b8*/ 	.short	0x0101
        /*06ba*/ 	.byte	0x30
	.zero		1


	//   ....[95]....
        /*06bc*/ 	.word	0x00002810
        /*06c0*/ 	.word	0x00000003
        /*06c4*/ 	.word	0x00000000
        /*06c8*/ 	.short	0x0101
        /*06ca*/ 	.byte	0x3f
	.zero		1


	//   ....[96]....
        /*06cc*/ 	.word	0x00002890
        /*06d0*/ 	.word	0x000000ff
        /*06d4*/ 	.word	0x00000008
        /*06d8*/ 	.short	0x010a
        /*06da*/ 	.byte	0x2b
	.zero		1


	//   ....[97]....
        /*06dc*/ 	.word	0x00006260
        /*06e0*/ 	.word	0x00000000
        /*06e4*/ 	.word	0x00000000
        /*06e8*/ 	.short	0x0101
        /*06ea*/ 	.byte	0x30
	.zero		1


	//   ....[98]....
        /*06ec*/ 	.word	0x00006b80
        /*06f0*/ 	.word	0x0000000c
        /*06f4*/ 	.word	0x00000148
        /*06f8*/ 	.short	0x010a
        /*06fa*/ 	.byte	0x3f
	.zero		1


	//   ....[99]....
        /*06fc*/ 	.word	0x00006f70
        /*0700*/ 	.word	0x00000006
        /*0704*/ 	.word	0x000002c8
        /*0708*/ 	.short	0x0101
        /*070a*/ 	.byte	0x3f
	.zero		1


	//   ....[100]....
        /*070c*/ 	.word	0x00007690
        /*0710*/ 	.word	0x00000007
        /*0714*/ 	.word	0x00000000
        /*0718*/ 	.short	0x010a
        /*071a*/ 	.byte	0x3f
	.zero		1


	//   ....[101]....
        /*071c*/ 	.word	0x00007710
        /*0720*/ 	.word	0x00000006
        /*0724*/ 	.word	0x00000000
        /*0728*/ 	.short	0x010a
        /*072a*/ 	.byte	0x3f
	.zero		1


	//   ....[102]....
        /*072c*/ 	.word	0x000077a0
        /*0730*/ 	.word	0x00000007
        /*0734*/ 	.word	0x00000000
        /*0738*/ 	.short	0x010a
        /*073a*/ 	.byte	0x3f
	.zero		1


	//   ....[103]....
        /*073c*/ 	.word	0x00007830
        /*0740*/ 	.word	0x00000006
        /*0744*/ 	.word	0x00000000
        /*0748*/ 	.short	0x010a
        /*074a*/ 	.byte	0x3f
	.zero		1


	//   ....[104]....
        /*074c*/ 	.word	0x000078c0
        /*0750*/ 	.word	0x00000007
        /*0754*/ 	.word	0x00000000
        /*0758*/ 	.short	0x010a
        /*075a*/ 	.byte	0x3f
	.zero		1


	//   ....[105]....
        /*075c*/ 	.word	0x00007950
        /*0760*/ 	.word	0x00000006
        /*0764*/ 	.word	0x00000000
        /*0768*/ 	.short	0x010a
        /*076a*/ 	.byte	0x3f
	.zero		1


	//   ....[106]....
        /*076c*/ 	.word	0x000079e0
        /*0770*/ 	.word	0x00000007
        /*0774*/ 	.word	0x00000000
        /*0778*/ 	.short	0x010a
        /*077a*/ 	.byte	0x3f
	.zero		1


	//   ....[107]....
        /*077c*/ 	.word	0x00007a70
        /*0780*/ 	.word	0x00000006
        /*0784*/ 	.word	0x00000000
        /*0788*/ 	.short	0x010a
        /*078a*/ 	.byte	0x3f
	.zero		1


	//   ....[108]....
        /*078c*/ 	.word	0x00007b00
        /*0790*/ 	.word	0x00000007
        /*0794*/ 	.word	0x00000000
        /*0798*/ 	.short	0x010a
        /*079a*/ 	.byte	0x3f
	.zero		1


	//   ....[109]....
        /*079c*/ 	.word	0x00007b90
        /*07a0*/ 	.word	0x00000006
        /*07a4*/ 	.word	0x00000000
        /*07a8*/ 	.short	0x010a
        /*07aa*/ 	.byte	0x3f
	.zero		1


	//   ....[110]....
        /*07ac*/ 	.word	0x00007c20
        /*07b0*/ 	.word	0x00000007
        /*07b4*/ 	.word	0x00000000
        /*07b8*/ 	.short	0x010a
        /*07ba*/ 	.byte	0x3f
	.zero		1


	//   ....[111]....
        /*07bc*/ 	.word	0x00007cb0
        /*07c0*/ 	.word	0x00000006
        /*07c4*/ 	.word	0x00000000
        /*07c8*/ 	.short	0x010a
        /*07ca*/ 	.byte	0x3f
	.zero		1


	//   ....[112]....
        /*07cc*/ 	.word	0x00007d40
        /*07d0*/ 	.word	0x00000007
        /*07d4*/ 	.word	0x00000000
        /*07d8*/ 	.short	0x010a
        /*07da*/ 	.byte	0x3f
	.zero		1


	//   ....[113]....
        /*07dc*/ 	.word	0x00007dd0
        /*07e0*/ 	.word	0x00000006
        /*07e4*/ 	.word	0x00000000
        /*07e8*/ 	.short	0x010a
        /*07ea*/ 	.byte	0x3f
	.zero		1


	//   ....[114]....
        /*07ec*/ 	.word	0x00007e60
        /*07f0*/ 	.word	0x00000007
        /*07f4*/ 	.word	0x00000000
        /*07f8*/ 	.short	0x010a
        /*07fa*/ 	.byte	0x3f
	.zero		1


	//   ....[115]....
        /*07fc*/ 	.word	0x00007ef0
        /*0800*/ 	.word	0x00000006
        /*0804*/ 	.word	0x00000000
        /*0808*/ 	.short	0x010a
        /*080a*/ 	.byte	0x3f
	.zero		1


	//   ....[116]....
        /*080c*/ 	.word	0x00007f80
        /*0810*/ 	.word	0x00000007
        /*0814*/ 	.word	0x00000000
        /*0818*/ 	.short	0x010a
        /*081a*/ 	.byte	0x3f
	.zero		1


	//   ....[117]....
        /*081c*/ 	.word	0x00008010
        /*0820*/ 	.word	0x00000006
        /*0824*/ 	.word	0x00000000
        /*0828*/ 	.short	0x010a
        /*082a*/ 	.byte	0x3f
	.zero		1


	//   ....[118]....
        /*082c*/ 	.word	0x000080a0
        /*0830*/ 	.word	0x00000007
        /*0834*/ 	.word	0x00000000
        /*0838*/ 	.short	0x010a
        /*083a*/ 	.byte	0x3f
	.zero		1


	//   ....[119]....
        /*083c*/ 	.word	0x00008130
        /*0840*/ 	.word	0x00000006
        /*0844*/ 	.word	0x00000000
        /*0848*/ 	.short	0x010a
        /*084a*/ 	.byte	0x3f
	.zero		1


	//   ....[120]....
        /*084c*/ 	.word	0x000081c0
        /*0850*/ 	.word	0x00000007
        /*0854*/ 	.word	0x00000000
        /*0858*/ 	.short	0x010a
        /*085a*/ 	.byte	0x3f
	.zero		1


	//   ....[121]....
        /*085c*/ 	.word	0x00008250
        /*0860*/ 	.word	0x00000006
        /*0864*/ 	.word	0x00000000
        /*0868*/ 	.short	0x010a
        /*086a*/ 	.byte	0x3f
	.zero		1


	//   ....[122]....
        /*086c*/ 	.word	0x000082e0
        /*0870*/ 	.word	0x00000007
        /*0874*/ 	.word	0x00000000
        /*0878*/ 	.short	0x010a
        /*087a*/ 	.byte	0x3f
	.zero		1


	//   ....[123]....
        /*087c*/ 	.word	0x00008370
        /*0880*/ 	.word	0x00000006
        /*0884*/ 	.word	0x00000000
        /*0888*/ 	.short	0x010a
        /*088a*/ 	.byte	0x3f
	.zero		1


	//   ....[124]....
        /*088c*/ 	.word	0x00008400
        /*0890*/ 	.word	0x00000007
        /*0894*/ 	.word	0x00000000
        /*0898*/ 	.short	0x010a
        /*089a*/ 	.byte	0x3f
	.zero		1


	//   ....[125]....
        /*089c*/ 	.word	0x00008490
        /*08a0*/ 	.word	0x00000006
        /*08a4*/ 	.word	0x00000000
        /*08a8*/ 	.short	0x010a
        /*08aa*/ 	.byte	0x3f
	.zero		1


	//   ....[126]....
        /*08ac*/ 	.word	0x00008520
        /*08b0*/ 	.word	0x00000007
        /*08b4*/ 	.word	0x00000000
        /*08b8*/ 	.short	0x010a
        /*08ba*/ 	.byte	0x3f
	.zero		1


	//   ....[127]....
        /*08bc*/ 	.word	0x000085b0
        /*08c0*/ 	.word	0x00000006
        /*08c4*/ 	.word	0x00000000
        /*08c8*/ 	.short	0x010a
        /*08ca*/ 	.byte	0x3f
	.zero		1


	//   ....[128]....
        /*08cc*/ 	.word	0x00008640
        /*08d0*/ 	.word	0x00000007
        /*08d4*/ 	.word	0x00000000
        /*08d8*/ 	.short	0x010a
        /*08da*/ 	.byte	0x3f
	.zero		1


	//   ....[129]....
        /*08dc*/ 	.word	0x000086d0
        /*08e0*/ 	.word	0x00000006
        /*08e4*/ 	.word	0x00000000
        /*08e8*/ 	.short	0x010a
        /*08ea*/ 	.byte	0x3f
	.zero		1


	//   ....[130]....
        /*08ec*/ 	.word	0x00008760
        /*08f0*/ 	.word	0x00000007
        /*08f4*/ 	.word	0x00000000
        /*08f8*/ 	.short	0x010a
        /*08fa*/ 	.byte	0x3f
	.zero		1


	//   ....[131]....
        /*08fc*/ 	.word	0x000087f0
        /*0900*/ 	.word	0x00000006
        /*0904*/ 	.word	0x00000000
        /*0908*/ 	.short	0x010a
        /*090a*/ 	.byte	0x3f
	.zero		1


	//   ....[132]....
        /*090c*/ 	.word	0x00008880
        /*0910*/ 	.word	0x00000007
        /*0914*/ 	.word	0x00000000
        /*0918*/ 	.short	0x010a
        /*091a*/ 	.byte	0x3f
	.zero		1


	//   ....[133]....
        /*091c*/ 	.word	0x00008910
        /*0920*/ 	.word	0x00000006
        /*0924*/ 	.word	0x00000000
        /*0928*/ 	.short	0x010a
        /*092a*/ 	.byte	0x3f
	.zero		1


	//   ....[134]....
        /*092c*/ 	.word	0x000089a0
        /*0930*/ 	.word	0x00000007
        /*0934*/ 	.word	0x00000000
        /*0938*/ 	.short	0x010a
        /*093a*/ 	.byte	0x3f
	.zero		1


	//   ....[135]....
        /*093c*/ 	.word	0x00008a30
        /*0940*/ 	.word	0x00000006
        /*0944*/ 	.word	0x00000000
        /*0948*/ 	.short	0x010a
        /*094a*/ 	.byte	0x3f
	.zero		1


	//   ....[136]....
        /*094c*/ 	.word	0x00008ac0
        /*0950*/ 	.word	0x00000007
        /*0954*/ 	.word	0x00000000
        /*0958*/ 	.short	0x010a
        /*095a*/ 	.byte	0x3f
	.zero		1


	//   ....[137]....
        /*095c*/ 	.word	0x00008b50
        /*0960*/ 	.word	0x00000006
        /*0964*/ 	.word	0x00000000
        /*0968*/ 	.short	0x010a
        /*096a*/ 	.byte	0x3f
	.zero		1


	//   ....[138]....
        /*096c*/ 	.word	0x00008be0
        /*0970*/ 	.word	0x00000007
        /*0974*/ 	.word	0x00000000
        /*0978*/ 	.short	0x010a
        /*097a*/ 	.byte	0x3f
	.zero		1


	//   ....[139]....
        /*097c*/ 	.word	0x00008c70
        /*0980*/ 	.word	0x00000006
        /*0984*/ 	.word	0x00000000
        /*0988*/ 	.short	0x010a
        /*098a*/ 	.byte	0x3f
	.zero		1


	//   ....[140]....
        /*098c*/ 	.word	0x00008d00
        /*0990*/ 	.word	0x00000005
        /*0994*/ 	.word	0x00000000
        /*0998*/ 	.short	0x010a
        /*099a*/ 	.byte	0x3f
	.zero		1


	//   ....[141]....
        /*099c*/ 	.word	0x00008d70
        /*09a0*/ 	.word	0x00000003
        /*09a4*/ 	.word	0xfffffff8
        /*09a8*/ 	.short	0x010a
        /*09aa*/ 	.byte	0x3f
	.zero		1


	//   ....[142]....
        /*09ac*/ 	.word	0x00008dc0
        /*09b0*/ 	.word	0x00000003
        /*09b4*/ 	.word	0x00000000
        /*09b8*/ 	.short	0x010a
        /*09ba*/ 	.byte	0x3f
	.zero		1


	//   ....[143]....
        /*09bc*/ 	.word	0x00008e20
        /*09c0*/ 	.word	0x00000005
        /*09c4*/ 	.word	0x00000000
        /*09c8*/ 	.short	0x010a
        /*09ca*/ 	.byte	0x3f
	.zero		1


	//   ....[144]....
        /*09cc*/ 	.word	0x00008e80
        /*09d0*/ 	.word	0x00000003
        /*09d4*/ 	.word	0x00000008
        /*09d8*/ 	.short	0x010a
        /*09da*/ 	.byte	0x3f
	.zero		1


	//   ....[145]....
        /*09dc*/ 	.word	0x00008f50
        /*09e0*/ 	.word	0x0000000c
        /*09e4*/ 	.word	0x00000148
        /*09e8*/ 	.short	0x010a
        /*09ea*/ 	.byte	0x3f
	.zero		1


	//   ....[146]....
        /*09ec*/ 	.word	0x00009020
        /*09f0*/ 	.word	0x00000007
        /*09f4*/ 	.word	0x00000000
        /*09f8*/ 	.short	0x010a
        /*09fa*/ 	.byte	0x3f
	.zero		1


	//   ....[147]....
        /*09fc*/ 	.word	0x00009070
        /*0a00*/ 	.word	0x00000006
        /*0a04*/ 	.word	0x00000000
        /*0a08*/ 	.short	0x010a
        /*0a0a*/ 	.byte	0x3f
	.zero		1


	//   ....[148]....
        /*0a0c*/ 	.word	0x000090c0
        /*0a10*/ 	.word	0x00000007
        /*0a14*/ 	.word	0x00000000
        /*0a18*/ 	.short	0x010a
        /*0a1a*/ 	.byte	0x3f
	.zero		1


	//   ....[149]....
        /*0a1c*/ 	.word	0x00009110
        /*0a20*/ 	.word	0x00000006
        /*0a24*/ 	.word	0x00000000
        /*0a28*/ 	.short	0x010a
        /*0a2a*/ 	.byte	0x3f
	.zero		1


	//   ....[150]....
        /*0a2c*/ 	.word	0x00009160
        /*0a30*/ 	.word	0x00000007
        /*0a34*/ 	.word	0x00000000
        /*0a38*/ 	.short	0x010a
        /*0a3a*/ 	.byte	0x3f
	.zero		1


	//   ....[151]....
        /*0a3c*/ 	.word	0x000091b0
        /*0a40*/ 	.word	0x00000006
        /*0a44*/ 	.word	0x00000000
        /*0a48*/ 	.short	0x010a
        /*0a4a*/ 	.byte	0x3f
	.zero		1


	//   ....[152]....
        /*0a4c*/ 	.word	0x00009200
        /*0a50*/ 	.word	0x00000007
        /*0a54*/ 	.word	0x00000000
        /*0a58*/ 	.short	0x010a
        /*0a5a*/ 	.byte	0x3f
	.zero		1


	//   ....[153]....
        /*0a5c*/ 	.word	0x00009250
        /*0a60*/ 	.word	0x00000006
        /*0a64*/ 	.word	0x00000000
        /*0a68*/ 	.short	0x010a
        /*0a6a*/ 	.byte	0x3f
	.zero		1


	//   ....[154]....
        /*0a6c*/ 	.word	0x000092a0
        /*0a70*/ 	.word	0x00000007
        /*0a74*/ 	.word	0x00000000
        /*0a78*/ 	.short	0x010a
        /*0a7a*/ 	.byte	0x3f
	.zero		1


	//   ....[155]....
        /*0a7c*/ 	.word	0x000092f0
        /*0a80*/ 	.word	0x00000006
        /*0a84*/ 	.word	0x00000000
        /*0a88*/ 	.short	0x010a
        /*0a8a*/ 	.byte	0x3f
	.zero		1


	//   ....[156]....
        /*0a8c*/ 	.word	0x00009340
        /*0a90*/ 	.word	0x00000007
        /*0a94*/ 	.word	0x00000000
        /*0a98*/ 	.short	0x010a
        /*0a9a*/ 	.byte	0x3f
	.zero		1


	//   ....[157]....
        /*0a9c*/ 	.word	0x00009390
        /*0aa0*/ 	.word	0x00000006
        /*0aa4*/ 	.word	0x00000000
        /*0aa8*/ 	.short	0x010a
        /*0aaa*/ 	.byte	0x3f
	.zero		1


	//   ....[158]....
        /*0aac*/ 	.word	0x000093e0
        /*0ab0*/ 	.word	0x00000007
        /*0ab4*/ 	.word	0x00000000
        /*0ab8*/ 	.short	0x010a
        /*0aba*/ 	.byte	0x3f
	.zero		1


	//   ....[159]....
        /*0abc*/ 	.word	0x00009430
        /*0ac0*/ 	.word	0x00000006
        /*0ac4*/ 	.word	0x00000000
        /*0ac8*/ 	.short	0x010a
        /*0aca*/ 	.byte	0x3f
	.zero		1


	//   ....[160]....
        /*0acc*/ 	.word	0x00009480
        /*0ad0*/ 	.word	0x00000007
        /*0ad4*/ 	.word	0x00000000
        /*0ad8*/ 	.short	0x010a
        /*0ada*/ 	.byte	0x3f
	.zero		1


	//   ....[161]....
        /*0adc*/ 	.word	0x000094d0
        /*0ae0*/ 	.word	0x00000006
        /*0ae4*/ 	.word	0x00000000
        /*0ae8*/ 	.short	0x010a
        /*0aea*/ 	.byte	0x3f
	.zero		1


	//   ....[162]....
        /*0aec*/ 	.word	0x00009520
        /*0af0*/ 	.word	0x00000007
        /*0af4*/ 	.word	0x00000000
        /*0af8*/ 	.short	0x010a
        /*0afa*/ 	.byte	0x3f
	.zero		1


	//   ....[163]....
        /*0afc*/ 	.word	0x00009570
        /*0b00*/ 	.word	0x00000006
        /*0b04*/ 	.word	0x00000000
        /*0b08*/ 	.short	0x010a
        /*0b0a*/ 	.byte	0x3f
	.zero		1


	//   ....[164]....
        /*0b0c*/ 	.word	0x000095c0
        /*0b10*/ 	.word	0x00000007
        /*0b14*/ 	.word	0x00000000
        /*0b18*/ 	.short	0x010a
        /*0b1a*/ 	.byte	0x3f
	.zero		1


	//   ....[165]....
        /*0b1c*/ 	.word	0x00009610
        /*0b20*/ 	.word	0x00000006
        /*0b24*/ 	.word	0x00000000
        /*0b28*/ 	.short	0x010a
        /*0b2a*/ 	.byte	0x3f
	.zero		1


	//   ....[166]....
        /*0b2c*/ 	.word	0x00009660
        /*0b30*/ 	.word	0x00000007
        /*0b34*/ 	.word	0x00000000
        /*0b38*/ 	.short	0x010a
        /*0b3a*/ 	.byte	0x3f
	.zero		1


	//   ....[167]....
        /*0b3c*/ 	.word	0x000096b0
        /*0b40*/ 	.word	0x00000006
        /*0b44*/ 	.word	0x00000000
        /*0b48*/ 	.short	0x010a
        /*0b4a*/ 	.byte	0x3f
	.zero		1


	//   ....[168]....
        /*0b4c*/ 	.word	0x00009700
        /*0b50*/ 	.word	0x00000007
        /*0b54*/ 	.word	0x00000000
        /*0b58*/ 	.short	0x010a
        /*0b5a*/ 	.byte	0x3f
	.zero		1


	//   ....[169]....
        /*0b5c*/ 	.word	0x00009750
        /*0b60*/ 	.word	0x00000006
        /*0b64*/ 	.word	0x00000000
        /*0b68*/ 	.short	0x010a
        /*0b6a*/ 	.byte	0x3f
	.zero		1


	//   ....[170]....
        /*0b6c*/ 	.word	0x000097a0
        /*0b70*/ 	.word	0x00000007
        /*0b74*/ 	.word	0x00000000
        /*0b78*/ 	.short	0x010a
        /*0b7a*/ 	.byte	0x3f
	.zero		1


	//   ....[171]....
        /*0b7c*/ 	.word	0x000097f0
        /*0b80*/ 	.word	0x00000006
        /*0b84*/ 	.word	0x00000000
        /*0b88*/ 	.short	0x010a
        /*0b8a*/ 	.byte	0x3f
	.zero		1


	//   ....[172]....
        /*0b8c*/ 	.word	0x00009840
        /*0b90*/ 	.word	0x00000007
        /*0b94*/ 	.word	0x00000000
        /*0b98*/ 	.short	0x010a
        /*0b9a*/ 	.byte	0x3f
	.zero		1


	//   ....[173]....
        /*0b9c*/ 	.word	0x00009890
        /*0ba0*/ 	.word	0x00000006
        /*0ba4*/ 	.word	0x00000000
        /*0ba8*/ 	.short	0x010a
        /*0baa*/ 	.byte	0x3f
	.zero		1


	//   ....[174]....
        /*0bac*/ 	.word	0x000098e0
        /*0bb0*/ 	.word	0x00000007
        /*0bb4*/ 	.word	0x00000000
        /*0bb8*/ 	.short	0x010a
        /*0bba*/ 	.byte	0x3f
	.zero		1


	//   ....[175]....
        /*0bbc*/ 	.word	0x00009930
        /*0bc0*/ 	.word	0x00000006
        /*0bc4*/ 	.word	0x00000000
        /*0bc8*/ 	.short	0x010a
        /*0bca*/ 	.byte	0x3f
	.zero		1


	//   ....[176]....
        /*0bcc*/ 	.word	0x00009980
        /*0bd0*/ 	.word	0x00000007
        /*0bd4*/ 	.word	0x00000000
        /*0bd8*/ 	.short	0x010a
        /*0bda*/ 	.byte	0x3f
	.zero		1


	//   ....[177]....
        /*0bdc*/ 	.word	0x000099d0
        /*0be0*/ 	.word	0x00000006
        /*0be4*/ 	.word	0x00000000
        /*0be8*/ 	.short	0x010a
        /*0bea*/ 	.byte	0x3f
	.zero		1


	//   ....[178]....
        /*0bec*/ 	.word	0x00009a20
        /*0bf0*/ 	.word	0x00000007
        /*0bf4*/ 	.word	0x00000000
        /*0bf8*/ 	.short	0x010a
        /*0bfa*/ 	.byte	0x3f
	.zero		1


	//   ....[179]....
        /*0bfc*/ 	.word	0x00009a70
        /*0c00*/ 	.word	0x00000006
        /*0c04*/ 	.word	0x00000000
        /*0c08*/ 	.short	0x010a
        /*0c0a*/ 	.byte	0x3f
	.zero		1


	//   ....[180]....
        /*0c0c*/ 	.word	0x00009ac0
        /*0c10*/ 	.word	0x00000007
        /*0c14*/ 	.word	0x00000000
        /*0c18*/ 	.short	0x010a
        /*0c1a*/ 	.byte	0x3f
	.zero		1


	//   ....[181]....
        /*0c1c*/ 	.word	0x00009b10
        /*0c20*/ 	.word	0x00000006
        /*0c24*/ 	.word	0x00000000
        /*0c28*/ 	.short	0x010a
        /*0c2a*/ 	.byte	0x3f
	.zero		1


	//   ....[182]....
        /*0c2c*/ 	.word	0x00009b60
        /*0c30*/ 	.word	0x00000007
        /*0c34*/ 	.word	0x00000000
        /*0c38*/ 	.short	0x010a
        /*0c3a*/ 	.byte	0x3f
	.zero		1


	//   ....[183]....
        /*0c3c*/ 	.word	0x00009bb0
        /*0c40*/ 	.word	0x00000006
        /*0c44*/ 	.word	0x00000000
        /*0c48*/ 	.short	0x010a
        /*0c4a*/ 	.byte	0x3f
	.zero		1


	//   ....[184]....
        /*0c4c*/ 	.word	0x00009c00
        /*0c50*/ 	.word	0x00000007
        /*0c54*/ 	.word	0x00000000
        /*0c58*/ 	.short	0x010a
        /*0c5a*/ 	.byte	0x3f
	.zero		1


	//   ....[185]....
        /*0c5c*/ 	.word	0x00009c50
        /*0c60*/ 	.word	0x00000006
        /*0c64*/ 	.word	0x00000000
        /*0c68*/ 	.short	0x010a
        /*0c6a*/ 	.byte	0x3f
	.zero		1


	//----- nvinfo : EIATTR_NUM_MBARRIERS
	.align		4
.L_37:
        /*0c6c*/ 	.byte	0x03, 0x38
        /*0c6e*/ 	.short	0x0058


	//----- nvinfo : EIATTR_EXIT_INSTR_OFFSETS
	.align		4
        /*0c70*/ 	.byte	0x04, 0x1c
        /*0c72*/ 	.short	(.L_39 - .L_38)


	//   ....[0]....
.L_38:
        /*0c74*/ 	.word	0x000018c0


	//   ....[1]....
        /*0c78*/ 	.word	0x00001920


	//   ....[2]....
        /*0c7c*/ 	.word	0x00006880


	//   ....[3]....
        /*0c80*/ 	.word	0x000068b0


	//   ....[4]....
        /*0c84*/ 	.word	0x00008d50


	//----- nvinfo : EIATTR_MAX_THREADS
	.align		4
.L_39:
        /*0c88*/ 	.byte	0x04, 0x05
        /*0c8a*/ 	.short	(.L_41 - .L_40)
.L_40:
        /*0c8c*/ 	.word	0x00000180
        /*0c90*/ 	.word	0x00000001
        /*0c94*/ 	.word	0x00000001


	//----- nvinfo : EIATTR_CRS_STACK_SIZE
	.align		4
.L_41:
        /*0c98*/ 	.byte	0x04, 0x1e
        /*0c9a*/ 	.short	(.L_43 - .L_42)
.L_42:
        /*0c9c*/ 	.word	0x00000000


	//----- nvinfo : EIATTR_CBANK_PARAM_SIZE
	.align		4
.L_43:
        /*0ca0*/ 	.byte	0x03, 0x19
        /*0ca2*/ 	.short	0x0470


	//----- nvinfo : EIATTR_PARAM_CBANK
	.align		4
        /*0ca4*/ 	.byte	0x04, 0x0a
        /*0ca6*/ 	.short	(.L_45 - .L_44)
	.align		4
.L_44:
        /*0ca8*/ 	.word	index@(.nv.constant0._ZN7cutlass13device_kernelINS_4gemm6kernel13GemmUniversalIN4cute5tupleIJiiiiEEENS1_10collective13CollectiveMmaINS1_34MainloopSm90TmaGmmaWarpSpecializedILi41ENS5_IJNS4_1CILi2EEENSA_ILi1EEESC_EEENS1_32KernelTmaWarpSpecializedPingpongEEENS5_IJNSA_ILi64EEENSA_ILi112EEENSA_ILi16EEEEEENS_6half_tENS5_IJlSC_lEEESK_SL_NS4_8TiledMMAINS4_8MMA_AtomIJNS4_4SM904GMMA25MMA_64x16x16_F32F16F16_SSILNSP_5MajorE0ELSR_0ELNSP_7ScaleInE1ELSS_1EEEEEENS4_6LayoutINS5_IJSC_SC_SC_EEENS5_IJNSA_ILi0EEESX_SX_EEEEENS5_IJNS4_10UnderscoreES10_S10_EEEEENS4_13SM90_TMA_LOADENS4_14ComposedLayoutINS4_7SwizzleILi1ELi4ELi3EEENS4_18smem_ptr_flag_bitsILi16EEENSV_INS5_IJNSA_ILi8EEESI_EEENS5_IJSI_SC_EEEEEEEvNS4_8identityENS4_23SM90_TMA_LOAD_MULTICASTES1D_vS1E_EENS_8epilogue10collective6detail29Sm90TmaWarpSpecializedAdapterINS1I_15DefaultEpilogueISK_SL_SL_NS1H_6thread17LinearCombinationISK_Li1EffLNS1M_9ScaleType4KindE0ELNS_15FloatRoundStyleE2ESK_EENS1_15EpilogueDefaultEEEEEvvEEEEvNT_6ParamsE)
        /*0cac*/ 	.short	0x0210
        /*0cae*/ 	.short	0x0470


	//----- nvinfo : EIATTR_SW_WAR
	.align		4
.L_45:
        /*0cb0*/ 	.byte	0x04, 0x36
        /*0cb2*/ 	.short	(.L_47 - .L_46)
.L_46:
        /*0cb4*/ 	.word	0x00000008
.L_47:


//--------------------- .nv.callgraph             --------------------------
	.section	.nv.callgraph,"",@"SHT_CUDA_CALLGRAPH"
	.align	4
	.sectionentsize	8
	.align		4
        /*0000*/ 	.word	0x00000000
	.align		4
        /*0004*/ 	.word	0xffffffff
	.align		4
        /*0008*/ 	.word	index@(_ZN7cutlass13device_kernelINS_4gemm6kernel13GemmUniversalIN4cute5tupleIJiiiiEEENS1_10collective13CollectiveMmaINS1_34MainloopSm90TmaGmmaWarpSpecializedILi41ENS5_IJNS4_1CILi2EEENSA_ILi1EEESC_EEENS1_32KernelTmaWarpSpecializedPingpongEEENS5_IJNSA_ILi64EEENSA_ILi112EEENSA_ILi16EEEEEENS_6half_tENS5_IJlSC_lEEESK_SL_NS4_8TiledMMAINS4_8MMA_AtomIJNS4_4SM904GMMA25MMA_64x16x16_F32F16F16_SSILNSP_5MajorE0ELSR_0ELNSP_7ScaleInE1ELSS_1EEEEEENS4_6LayoutINS5_IJSC_SC_SC_EEENS5_IJNSA_ILi0EEESX_SX_EEEEENS5_IJNS4_10UnderscoreES10_S10_EEEEENS4_13SM90_TMA_LOADENS4_14ComposedLayoutINS4_7SwizzleILi1ELi4ELi3EEENS4_18smem_ptr_flag_bitsILi16EEENSV_INS5_IJNSA_ILi8EEESI_EEENS5_IJSI_SC_EEEEEEEvNS4_8identityENS4_23SM90_TMA_LOAD_MULTICASTES1D_vS1E_EENS_8epilogue10collective6detail29Sm90TmaWarpSpecializedAdapterINS1I_15DefaultEpilogueISK_SL_SL_NS1H_6thread17LinearCombinationISK_Li1EffLNS1M_9ScaleType4KindE0ELNS_15FloatRoundStyleE2ESK_EENS1_15EpilogueDefaultEEEEEvvEEEEvNT_6ParamsE)
	.align		4
        /*000c*/ 	.word	index@(__assertfail)
	.align		4
        /*0010*/ 	.word	0x00000000
	.align		4
        /*0014*/ 	.word	0xfffffffe
	.align		4
        /*0018*/ 	.word	0x00000000
	.align		4
        /*001c*/ 	.word	0xfffffffd
	.align		4
        /*0020*/ 	.word	0x00000000
	.align		4
        /*0024*/ 	.word	0xfffffffc


//--------------------- .nv.constant4             --------------------------
	.section	.nv.constant4,"a",@progbits
	.align	8
	.align		8
.nv.constant4:
        /*0000*/ 	.dword	__assertfail
	.align		8
        /*0008*/ 	.dword	__unnamed_1
	.align		8
        /*0010*/ 	.dword	_ZN40_INTERNAL_1689fab5_4_k_cu_fb357fd5_158924cuda3std3__45__cpo5beginE
	.align		8
        /*0018*/ 	.dword	_ZN40_INTERNAL_1689fab5_4_k_cu_fb357fd5_158924cuda3std3__45__cpo3endE
	.align		8
        /*0020*/ 	.dword	_ZN40_INTERNAL_1689fab5_4_k_cu_fb357fd5_158924cuda3std3__45__cpo6cbeginE
	.align		8
        /*0028*/ 	.dword	_ZN40_INTERNAL_1689fab5_4_k_cu_fb357fd5_158924cuda3std3__45__cpo4cendE
	.align		8
        /*0030*/ 	.dword	_ZN40_INTERNAL_1689fab5_4_k_cu_fb357fd5_158924cuda3std3__442_GLOBAL__N__1689fab5_4_k_cu_fb357fd5_158926ignoreE
	.align		8
        /*0038*/ 	.dword	_ZN40_INTERNAL_1689fab5_4_k_cu_fb357fd5_158924cuda3std3__419piecewise_constructE
	.align		8
        /*0040*/ 	.dword	_ZN40_INTERNAL_1689fab5_4_k_cu_fb357fd5_158924cuda3std3__48in_placeE
	.align		8
        /*0048*/ 	.dword	_ZN40_INTERNAL_1689fab5_4_k_cu_fb357fd5_158924cuda3std6ranges3__45__cpo4swapE
	.align		8
        /*0050*/ 	.dword	_ZN40_INTERNAL_1689fab5_4_k_cu_fb357fd5_158924cuda3std6ranges3__45__cpo9iter_moveE
	.align		8
        /*0058*/ 	.dword	_ZN40_INTERNAL_1689fab5_4_k_cu_fb357fd5_158924cute7productE
	.align		8
        /*0060*/ 	.dword	_ZN40_INTERNAL_1689fab5_4_k_cu_fb357fd5_158924cute1_E
	.align		8
        /*0068*/ 	.dword	$str$22
	.align		8
        /*0070*/ 	.dword	$str$23


//--------------------- .text._ZN7cutlass13device_kernelINS_4gemm6kernel13GemmUniversalIN4cute5tupleIJiiiiEEENS1_10collective13CollectiveMmaINS1_34MainloopSm90TmaGmmaWarpSpecializedILi41ENS5_IJNS4_1CILi2EEENSA_ILi1EEESC_EEENS1_32KernelTmaWarpSpecializedPingpongEEENS5_IJNSA_ILi64EEENSA_ILi112EEENSA_ILi16EEEEEENS_6half_tENS5_IJlSC_lEEESK_SL_NS4_8TiledMMAINS4_8MMA_AtomIJNS4_4SM904GMMA25MMA_64x16x16_F32F16F16_SSILNSP_5MajorE0ELSR_0ELNSP_7ScaleInE1ELSS_1EEEEEENS4_6LayoutINS5_IJSC_SC_SC_EEENS5_IJNSA_ILi0EEESX_SX_EEEEENS5_IJNS4_10UnderscoreES10_S10_EEEEENS4_13SM90_TMA_LOADENS4_14ComposedLayoutINS4_7SwizzleILi1ELi4ELi3EEENS4_18smem_ptr_flag_bitsILi16EEENSV_INS5_IJNSA_ILi8EEESI_EEENS5_IJSI_SC_EEEEEEEvNS4_8identityENS4_23SM90_TMA_LOAD_MULTICASTES1D_vS1E_EENS_8epilogue10collective6detail29Sm90TmaWarpSpecializedAdapterINS1I_15DefaultEpilogueISK_SL_SL_NS1H_6thread17LinearCombinationISK_Li1EffLNS1M_9ScaleType4KindE0ELNS_15FloatRoundStyleE2ESK_EENS1_15EpilogueDefaultEEEEEvvEEEEvNT_6ParamsE --------------------------
	.section	.text._ZN7cutlass13device_kernelINS_4gemm6kernel13GemmUniversalIN4cute5tupleIJiiiiEEENS1_10collective13CollectiveMmaINS1_34MainloopSm90TmaGmmaWarpSpecializedILi41ENS5_IJNS4_1CILi2EEENSA_ILi1EEESC_EEENS1_32KernelTmaWarpSpecializedPingpongEEENS5_IJNSA_ILi64EEENSA_ILi112EEENSA_ILi16EEEEEENS_6half_tENS5_IJlSC_lEEESK_SL_NS4_8TiledMMAINS4_8MMA_AtomIJNS4_4SM904GMMA25MMA_64x16x16_F32F16F16_SSILNSP_5MajorE0ELSR_0ELNSP_7ScaleInE1ELSS_1EEEEEENS4_6LayoutINS5_IJSC_SC_SC_EEENS5_IJNSA_ILi0EEESX_SX_EEEEENS5_IJNS4_10UnderscoreES10_S10_EEEEENS4_13SM90_TMA_LOADENS4_14ComposedLayoutINS4_7SwizzleILi1ELi4ELi3EEENS4_18smem_ptr_flag_bitsILi16EEENSV_INS5_IJNSA_ILi8EEESI_EEENS5_IJSI_SC_EEEEEEEvNS4_8identityENS4_23SM90_TMA_LOAD_MULTICASTES1D_vS1E_EENS_8epilogue10collective6detail29Sm90TmaWarpSpecializedAdapterINS1I_15DefaultEpilogueISK_SL_SL_NS1H_6thread17LinearCombinationISK_Li1EffLNS1M_9ScaleType4KindE0ELNS_15FloatRoundStyleE2ESK_EENS1_15EpilogueDefaultEEEEEvvEEEEvNT_6ParamsE,"ax",@progbits
	.align	128
.text._ZN7cutlass13device_kernelINS_4gemm6kernel13GemmUniversalIN4cute5tupleIJiiiiEEENS1_10collective13CollectiveMmaINS1_34MainloopSm90TmaGmmaWarpSpecializedILi41ENS5_IJNS4_1CILi2EEENSA_ILi1EEESC_EEENS1_32KernelTmaWarpSpecializedPingpongEEENS5_IJNSA_ILi64EEENSA_ILi112EEENSA_ILi16EEEEEENS_6half_tENS5_IJlSC_lEEESK_SL_NS4_8TiledMMAINS4_8MMA_AtomIJNS4_4SM904GMMA25MMA_64x16x16_F32F16F16_SSILNSP_5MajorE0ELSR_0ELNSP_7ScaleInE1ELSS_1EEEEEENS4_6LayoutINS5_IJSC_SC_SC_EEENS5_IJNSA_ILi0EEESX_SX_EEEEENS5_IJNS4_10UnderscoreES10_S10_EEEEENS4_13SM90_TMA_LOADENS4_14ComposedLayoutINS4_7SwizzleILi1ELi4ELi3EEENS4_18smem_ptr_flag_bitsILi16EEENSV_INS5_IJNSA_ILi8EEESI_EEENS5_IJSI_SC_EEEEEEEvNS4_8identityENS4_23SM90_TMA_LOAD_MULTICASTES1D_vS1E_EENS_8epilogue10collective6detail29Sm90TmaWarpSpecializedAdapterINS1I_15DefaultEpilogueISK_SL_SL_NS1H_6thread17LinearCombinationISK_Li1EffLNS1M_9ScaleType4KindE0ELNS_15FloatRoundStyleE2ESK_EENS1_15EpilogueDefaultEEEEEvvEEEEvNT_6ParamsE:
        .type           _ZN7cutlass13device_kernelINS_4gemm6kernel13GemmUniversalIN4cute5tupleIJiiiiEEENS1_10collective13CollectiveMmaINS1_34MainloopSm90TmaGmmaWarpSpecializedILi41ENS5_IJNS4_1CILi2EEENSA_ILi1EEESC_EEENS1_32KernelTmaWarpSpecializedPingpongEEENS5_IJNSA_ILi64EEENSA_ILi112EEENSA_ILi16EEEEEENS_6half_tENS5_IJlSC_lEEESK_SL_NS4_8TiledMMAINS4_8MMA_AtomIJNS4_4SM904GMMA25MMA_64x16x16_F32F16F16_SSILNSP_5MajorE0ELSR_0ELNSP_7ScaleInE1ELSS_1EEEEEENS4_6LayoutINS5_IJSC_SC_SC_EEENS5_IJNSA_ILi0EEESX_SX_EEEEENS5_IJNS4_10UnderscoreES10_S10_EEEEENS4_13SM90_TMA_LOADENS4_14ComposedLayoutINS4_7SwizzleILi1ELi4ELi3EEENS4_18smem_ptr_flag_bitsILi16EEENSV_INS5_IJNSA_ILi8EEESI_EEENS5_IJSI_SC_EEEEEEEvNS4_8identityENS4_23SM90_TMA_LOAD_MULTICASTES1D_vS1E_EENS_8epilogue10collective6detail29Sm90TmaWarpSpecializedAdapterINS1I_15DefaultEpilogueISK_SL_SL_NS1H_6thread17LinearCombinationISK_Li1EffLNS1M_9ScaleType4KindE0ELNS_15FloatRoundStyleE2ESK_EENS1_15EpilogueDefaultEEEEEvvEEEEvNT_6ParamsE,@function
        .size           _ZN7cutlass13device_kernelINS_4gemm6kernel13GemmUniversalIN4cute5tupleIJiiiiEEENS1_10collective13CollectiveMmaINS1_34MainloopSm90TmaGmmaWarpSpecializedILi41ENS5_IJNS4_1CILi2EEENSA_ILi1EEESC_EEENS1_32KernelTmaWarpSpecializedPingpongEEENS5_IJNSA_ILi64EEENSA_ILi112EEENSA_ILi16EEEEEENS_6half_tENS5_IJlSC_lEEESK_SL_NS4_8TiledMMAINS4_8MMA_AtomIJNS4_4SM904GMMA25MMA_64x16x16_F32F16F16_SSILNSP_5MajorE0ELSR_0ELNSP_7ScaleInE1ELSS_1EEEEEENS4_6LayoutINS5_IJSC_SC_SC_EEENS5_IJNSA_ILi0EEESX_SX_EEEEENS5_IJNS4_10UnderscoreES10_S10_EEEEENS4_13SM90_TMA_LOADENS4_14ComposedLayoutINS4_7SwizzleILi1ELi4ELi3EEENS4_18smem_ptr_flag_bitsILi16EEENSV_INS5_IJNSA_ILi8EEESI_EEENS5_IJSI_SC_EEEEEEEvNS4_8identityENS4_23SM90_TMA_LOAD_MULTICASTES1D_vS1E_EENS_8epilogue10collective6detail29Sm90TmaWarpSpecializedAdapterINS1I_15DefaultEpilogueISK_SL_SL_NS1H_6thread17LinearCombinationISK_Li1EffLNS1M_9ScaleType4KindE0ELNS_15FloatRoundStyleE2ESK_EENS1_15EpilogueDefaultEEEEEvvEEEEvNT_6ParamsE,(.L_x_260 - _ZN7cutlass13device_kernelINS_4gemm6kernel13GemmUniversalIN4cute5tupleIJiiiiEEENS1_10collective13CollectiveMmaINS1_34MainloopSm90TmaGmmaWarpSpecializedILi41ENS5_IJNS4_1CILi2EEENSA_ILi1EEESC_EEENS1_32KernelTmaWarpSpecializedPingpongEEENS5_IJNSA_ILi64EEENSA_ILi112EEENSA_ILi16EEEEEENS_6half_tENS5_IJlSC_lEEESK_SL_NS4_8TiledMMAINS4_8MMA_AtomIJNS4_4SM904GMMA25MMA_64x16x16_F32F16F16_SSILNSP_5MajorE0ELSR_0ELNSP_7ScaleInE1ELSS_1EEEEEENS4_6LayoutINS5_IJSC_SC_SC_EEENS5_IJNSA_ILi0EEESX_SX_EEEEENS5_IJNS4_10UnderscoreES10_S10_EEEEENS4_13SM90_TMA_LOADENS4_14ComposedLayoutINS4_7SwizzleILi1ELi4ELi3EEENS4_18smem_ptr_flag_bitsILi16EEENSV_INS5_IJNSA_ILi8EEESI_EEENS5_IJSI_SC_EEEEEEEvNS4_8identityENS4_23SM90_TMA_LOAD_MULTICASTES1D_vS1E_EENS_8epilogue10collective6detail29Sm90TmaWarpSpecializedAdapterINS1I_15DefaultEpilogueISK_SL_SL_NS1H_6thread17LinearCombinationISK_Li1EffLNS1M_9ScaleType4KindE0ELNS_15FloatRoundStyleE2ESK_EENS1_15EpilogueDefaultEEEEEvvEEEEvNT_6ParamsE)
        .other          _ZN7cutlass13device_kernelINS_4gemm6kernel13GemmUniversalIN4cute5tupleIJiiiiEEENS1_10collective13CollectiveMmaINS1_34MainloopSm90TmaGmmaWarpSpecializedILi41ENS5_IJNS4_1CILi2EEENSA_ILi1EEESC_EEENS1_32KernelTmaWarpSpecializedPingpongEEENS5_IJNSA_ILi64EEENSA_ILi112EEENSA_ILi16EEEEEENS_6half_tENS5_IJlSC_lEEESK_SL_NS4_8TiledMMAINS4_8MMA_AtomIJNS4_4SM904GMMA25MMA_64x16x16_F32F16F16_SSILNSP_5MajorE0ELSR_0ELNSP_7ScaleInE1ELSS_1EEEEEENS4_6LayoutINS5_IJSC_SC_SC_EEENS5_IJNSA_ILi0EEESX_SX_EEEEENS5_IJNS4_10UnderscoreES10_S10_EEEEENS4_13SM90_TMA_LOADENS4_14ComposedLayoutINS4_7SwizzleILi1ELi4ELi3EEENS4_18smem_ptr_flag_bitsILi16EEENSV_INS5_IJNSA_ILi8EEESI_EEENS5_IJSI_SC_EEEEEEEvNS4_8identityENS4_23SM90_TMA_LOAD_MULTICASTES1D_vS1E_EENS_8epilogue10collective6detail29Sm90TmaWarpSpecializedAdapterINS1I_15DefaultEpilogueISK_SL_SL_NS1H_6thread17LinearCombinationISK_Li1EffLNS1M_9ScaleType4KindE0ELNS_15FloatRoundStyleE2ESK_EENS1_15EpilogueDefaultEEEEEvvEEEEvNT_6ParamsE,@"STO_CUDA_ENTRY STV_DEFAULT"
_ZN7cutlass13device_kernelINS_4gemm6kernel13GemmUniversalIN4cute5tupleIJiiiiEEENS1_10collective13CollectiveMmaINS1_34MainloopSm90TmaGmmaWarpSpecializedILi41ENS5_IJNS4_1CILi2EEENSA_ILi1EEESC_EEENS1_32KernelTmaWarpSpecializedPingpongEEENS5_IJNSA_ILi64EEENSA_ILi112EEENSA_ILi16EEEEEENS_6half_tENS5_IJlSC_lEEESK_SL_NS4_8TiledMMAINS4_8MMA_AtomIJNS4_4SM904GMMA25MMA_64x16x16_F32F16F16_SSILNSP_5MajorE0ELSR_0ELNSP_7ScaleInE1ELSS_1EEEEEENS4_6LayoutINS5_IJSC_SC_SC_EEENS5_IJNSA_ILi0EEESX_SX_EEEEENS5_IJNS4_10UnderscoreES10_S10_EEEEENS4_13SM90_TMA_LOADENS4_14ComposedLayoutINS4_7SwizzleILi1ELi4ELi3EEENS4_18smem_ptr_flag_bitsILi16EEENSV_INS5_IJNSA_ILi8EEESI_EEENS5_IJSI_SC_EEEEEEEvNS4_8identityENS4_23SM90_TMA_LOAD_MULTICASTES1D_vS1E_EENS_8epilogue10collective6detail29Sm90TmaWarpSpecializedAdapterINS1I_15DefaultEpilogueISK_SL_SL_NS1H_6thread17LinearCombinationISK_Li1EffLNS1M_9ScaleType4KindE0ELNS_15FloatRoundStyleE2ESK_EENS1_15EpilogueDefaultEEEEEvvEEEEvNT_6ParamsE:
[----:B------:R-:W0:Y:S02]  /*0000*/  LDC R1, c[0x0][0x28] ;  /* 0x00000a00ff017b82 */ /* 0x000e240000000800 */
[----:B0-----:R-:W-:Y:S01]  /*0010*/  VIADD R1, R1, 0xfffffff8 ;  /* 0xfffffff801017836 */ /* 0x001fe20000000000 */
[----:B------:R-:W0:Y:S01]  /*0020*/  S2R R4, SR_TID.X ;  /* 0x0000000000047919 */ /* 0x000e220000002100 */
[----:B------:R-:W-:Y:S01]  /*0030*/  ELECT P0, URZ, PT ;  /* 0x00000000003f782f */ /* 0x000fe20003800000 */
[----:B------:R-:W-:Y:S01]  /*0040*/  BSSY B0, `(.L_x_0) ;  /* 0x000000f000007945 */ /* 0x000fe20003800000 */
[--C-:B0-----:R-:W-:Y:S02]  /*0050*/  SHF.R.U32.HI R0, RZ, 0x5, R4.reuse ;  /* 0x00000005ff007819 */ /* 0x101fe40000011604 */
[----:B------:R-:W-:-:S03]  /*0060*/  SHF.R.U32.HI R7, RZ, 0x7, R4 ;  /* 0x00000007ff077819 */ /* 0x000fc60000011604 */
[----:B------:R-:W0:Y:S04]  /*0070*/  SHFL.IDX PT, R2, R0, RZ, 0x1f ;  /* 0x00001fff00027589 */ /* 0x000e2800000e0000 */
[----:B------:R1:W2:Y:S01]  /*0080*/  SHFL.IDX PT, R10, R7, RZ, 0x1f ;  /* 0x00001fff070a7589 */ /* 0x0002a200000e0000 */
[----:B0-----:R-:W-:-:S13]  /*0090*/  ISETP.NE.OR P0, PT, R2, RZ, !P0 ;  /* 0x000000ff0200720c */ /* 0x001fda0004705670 */
[----:B-12---:R-:W-:Y:S05]  /*00a0*/  @P0 BRA `(.L_x_1) ;  /* 0x0000000000200947 */ /* 0x006fea0003800000 */
[----:B------:R-:W-:Y:S02]  /*00b0*/  ULDC.64 UR4, c[0x0][0x198] ;  /* 0x0000660000047ab9 */ /* 0x000fe40000000a00 */
[----:B------:R-:W-:Y:S02]  /*00c0*/  UIADD3 UR6, UP0, UR4, 0xf0, URZ ;  /* 0x000000f004067890 */ /* 0x000fe4000ff1e03f */
[----:B------:R-:W-:Y:S02]  /*00d0*/  UIADD3 UR4, UP1, UR4, 0x1f0, URZ ;  /* 0x000001f004047890 */ /* 0x000fe4000ff3e03f */
[----:B------:R-:W-:Y:S02]  /*00e0*/  UIADD3.X UR7, URZ, UR5, URZ, UP0, !UPT ;  /* 0x000000053f077290 */ /* 0x000fe400087fe43f */
[----:B------:R-:W-:-:S07]  /*00f0*/  UIADD3.X UR5, URZ, UR5, URZ, UP1, !UPT ;  /* 0x000000053f057290 */ /* 0x000fce0008ffe43f */
[----:B------:R0:W-:Y:S02]  /*0100*/  UTMACCTL.PF [UR6] ;  /* 0x00000000060079b9 */ /* 0x0001e40008040000 */
[----:B------:R0:W-:Y:S02]  /*0110*/  UTMACCTL.PF [UR4] ;  /* 0x00000000040079b9 */ /* 0x0001e40008040000 */
[----:B0-----:R-:W-:Y:S01]  /*0120*/  NOP ;  /* 0x0000000000007918 */ /* 0x001fe20000000000 */
.L_x_1:
[----:B------:R-:W-:Y:S05]  /*0130*/  BSYNC B0 ;  /* 0x0000000000007941 */ /* 0x000fea0003800000 */
.L_x_0:
[----:B------:R-:W0:Y:S02]  /*0140*/  SHFL.IDX PT, R9, R0, RZ, 0x1f ;  /* 0x00001fff00097589 */ /* 0x000e2400000e0000 */
[----:B0-----:R-:W-:-:S13]  /*0150*/  ISETP.NE.AND P0, PT, R9, RZ, PT ;  /* 0x000000ff0900720c */ /* 0x001fda0003f05270 */
[----:B------:R-:W-:Y:S05]  /*0160*/  @P0 BRA `(.L_x_2) ;  /* 0x00000004008c0947 */ /* 0x000fea0003800000 */
[----:B------:R-:W-:Y:S01]  /*0170*/  ELECT P0, URZ, PT ;  /* 0x00000000003f782f */ /* 0x000fe20003800000 */
[----:B------:R-:W-:-:S12]  /*0180*/  BSSY B0, `(.L_x_2) ;  /* 0x0000061000007945 */ /* 0x000fd80003800000 */
[----:B------:R-:W-:Y:S05]  /*0190*/  @!P0 BRA `(.L_x_3) ;  /* 0x00000004007c8947 */ /* 0x000fea0003800000 */
[----:B------:R-:W0:Y:S01]  /*01a0*/  S2UR UR8, SR_CgaCtaId ;  /* 0x00000000000879c3 */ /* 0x000e220000008800 */
[----:B------:R-:W-:Y:S01]  /*01b0*/  UMOV UR4, 0x400 ;  /* 0x0000040000047882 */ /* 0x000fe20000000000 */
[----:B------:R-:W-:Y:S01]  /*01c0*/  UMOV UR5, 0x1 ;  /* 0x0000000100057882 */ /* 0x000fe20000000000 */
[----:B------:R-:W-:Y:S02]  /*01d0*/  UMOV UR6, 0x2 ;  /* 0x0000000200067882 */ /* 0x000fe40000000000 */
[----:B------:R-:W-:-:S04]  /*01e0*/  UIADD3 UR6, -UR6, 0x100000, URZ ;  /* 0x0010000006067890 */ /* 0x000fc8000fffe13f */
[----:B------:R-:W-:Y:S02]  /*01f0*/  USHF.L.U32 UR7, UR6, 0xb, URZ ;  /* 0x0000000b06077899 */ /* 0x000fe4000800063f */
[----:B------:R-:W-:Y:S02]  /*0200*/  USHF.L.U32 UR6, UR6, 0x1, URZ ;  /* 0x0000000106067899 */ /* 0x000fe4000800063f */
[----:B0-----:R-:W-:Y:S02]  /*0210*/  ULEA UR8, UR8, UR4, 0x18 ;  /* 0x0000000408087291 */ /* 0x001fe4000f8ec03f */
[----:B------:R-:W-:-:S04]  /*0220*/  UIADD3 UR4, -UR5, 0x100000, URZ ;  /* 0x0010000005047890 */ /* 0x000fc8000fffe13f */
[----:B------:R-:W-:Y:S02]  /*0230*/  USHF.L.U32 UR5, UR4, 0xb, URZ ;  /* 0x0000000b04057899 */ /* 0x000fe4000800063f */
[----:B------:R-:W-:Y:S01]  /*0240*/  USHF.L.U32 UR4, UR4, 0x1, URZ ;  /* 0x0000000104047899 */ /* 0x000fe2000800063f */
[----:B------:R-:W0:Y:S11]  /*0250*/  FENCE.VIEW.ASYNC.S ;  /* 0x00000000000073c6 */ /* 0x000e360000000000 */
[----:B0-----:R0:W1:Y:S01]  /*0260*/  SYNCS.EXCH.64 URZ, [UR8], UR4 ;  /* 0x00000004083f75b2 */ /* 0x0010620008000100 */
[----:B------:R0:W2:Y:S01]  /*0270*/  SYNCS.EXCH.64 URZ, [UR8+0x148], UR6 ;  /* 0x00014806083f75b2 */ /* 0x0000a20008000100 */
[----:B------:R0:W3:Y:S01]  /*0280*/  SYNCS.EXCH.64 URZ, [UR8+0x8], UR4 ;  /* 0x00000804083f75b2 */ /* 0x0000e20008000100 */
[----:B------:R0:W4:Y:S01]  /*0290*/  SYNCS.EXCH.64 URZ, [UR8+0x150], UR6 ;  /* 0x00015006083f75b2 */ /* 0x0001220008000100 */
[----:B------:R0:W0:Y:S01]  /*02a0*/  SYNCS.EXCH.64 URZ, [UR8+0x10], UR4 ;  /* 0x00001004083f75b2 */ /* 0x0000220008000100 */
        /* <DEDUP_REMOVED lines=77> */
[----:B-1234-:R-:W-:Y:S01]  /*0780*/  NOP ;  /* 0x0000000000007918 */ /* 0x01efe20000000000 */
.L_x_3:
[----:B0-----:R-:W-:Y:S05]  /*0790*/  BSYNC B0 ;  /* 0x0000000000007941 */ /* 0x001fea0003800000 */
.L_x_2:
[----:B------:R-:W0:Y:S01]  /*07a0*/  SHFL.IDX PT, R12, R0, RZ, 0x1f ;  /* 0x00001fff000c7589 */ /* 0x000e2200000e0000 */
[----:B------:R-:W1:Y:S01]  /*07b0*/  S2UR UR12, SR_CTAID.X ;  /* 0x00000000000c79c3 */ /* 0x000e620000002500 */
[----:B------:R-:W-:Y:S02]  /*07c0*/  SHF.R.S32.HI R3, RZ, 0x1f, R4 ;  /* 0x0000001fff037819 */ /* 0x000fe40000011404 */
[----:B------:R-:W-:Y:S01]  /*07d0*/  ELECT P0, URZ, PT ;  /* 0x00000000003f782f */ /* 0x000fe20003800000 */
[----:B------:R-:W2:Y:S01]  /*07e0*/  SHFL.IDX PT, R11, R0, RZ, 0x1f ;  /* 0x00001fff000b7589 */ /* 0x000ea200000e0000 */
[----:B------:R-:W-:Y:S01]  /*07f0*/  ULDC UR4, c[0x0][0x150] ;  /* 0x0000540000047ab9 */ /* 0x000fe20000000800 */
[----:B------:R-:W-:Y:S02]  /*0800*/  LEA.HI R3, R3, R4, RZ, 0x7 ;  /* 0x0000000403037211 */ /* 0x000fe400078f38ff */
[----:B------:R-:W-:Y:S01]  /*0810*/  ELECT P1, URZ, PT ;  /* 0x00000000003f782f */ /* 0x000fe20003820000 */
[----:B------:R-:W3:Y:S01]  /*0820*/  S2R R6, SR_CTAID.Y ;  /* 0x0000000000067919 */ /* 0x000ee20000002600 */
[----:B------:R-:W4:Y:S01]  /*0830*/  LDC R14, c[0x0][0x144] ;  /* 0x00005100ff0e7b82 */ /* 0x000f220000000800 */
[----:B------:R-:W-:Y:S01]  /*0840*/  LOP3.LUT R3, R3, 0xffffff80, RZ, 0xc0, !PT ;  /* 0xffffff8003037812 */ /* 0x000fe200078ec0ff */
[----:B------:R-:W-:Y:S01]  /*0850*/  UMOV UR11, 0x80 ;  /* 0x00000080000b7882 */ /* 0x000fe20000000000 */
[----:B------:R-:W5:Y:S01]  /*0860*/  SHFL.IDX PT, R16, R7, RZ, 0x1f ;  /* 0x00001fff07107589 */ /* 0x000f6200000e0000 */
[----:B------:R-:W-:Y:S01]  /*0870*/  NOP ;  /* 0x0000000000007918 */ /* 0x000fe20000000000 */
[----:B------:R-:W-:Y:S01]  /*0880*/  NOP ;  /* 0x0000000000007918 */ /* 0x000fe20000000000 */
[----:B------:R-:W-:Y:S01]  /*0890*/  IMAD.IADD R5, R4, 0x1, -R3 ;  /* 0x0000000104057824 */ /* 0x000fe200078e0a03 */
[C---:B------:R-:W-:Y:S01]  /*08a0*/  ISETP.NE.AND P4, PT, R10.reuse, RZ, PT ;  /* 0x000000ff0a00720c */ /* 0x040fe20003f85270 */
[----:B------:R-:W5:Y:S01]  /*08b0*/  LDC R15, c[0x0][0x140] ;  /* 0x00005000ff0f7b82 */ /* 0x000f620000000800 */
[----:B------:R-:W-:-:S02]  /*08c0*/  VIADD R36, R10, 0xffffffff ;  /* 0xffffffff0a247836 */ /* 0x000fc40000000000 */
[----:B------:R-:W-:Y:S01]  /*08d0*/  SHF.R.S32.HI R8, RZ, 0x1f, R5 ;  /* 0x0000001fff087819 */ /* 0x000fe20000011405 */
[----:B------:R-:W-:Y:S02]  /*08e0*/  IMAD.MOV.U32 R81, RZ, RZ, 0x1 ;  /* 0x00000001ff517424 */ /* 0x000fe400078e00ff */
[----:B------:R-:W-:Y:S02]  /*08f0*/  ISETP.GE.U32.AND P6, PT, R36, 0x2, PT ;  /* 0x000000022400780c */ /* 0x000fe40003fc6070 */
[----:B0-----:R-:W-:Y:S01]  /*0900*/  ISETP.NE.OR P0, PT, R12, RZ, !P0 ;  /* 0x000000ff0c00720c */ /* 0x001fe20004705670 */
[----:B------:R-:W0:Y:S01]  /*0910*/  LDC R25, c[0x0][0x148] ;  /* 0x00005200ff197b82 */ /* 0x000e220000000800 */
[----:B-1----:R-:W-:Y:S02]  /*0920*/  I2FP.F32.U32 R12, UR12 ;  /* 0x0000000c000c7c45 */ /* 0x002fe40008201000 */
[----:B------:R-:W-:Y:S02]  /*0930*/  LEA.HI R3, R8, R5, RZ, 0x3 ;  /* 0x0000000508037211 */ /* 0x000fe400078f18ff */
[----:B--2---:R-:W-:Y:S01]  /*0940*/  ISETP.NE.OR P1, PT, R11, RZ, !P1 ;  /* 0x000000ff0b00720c */ /* 0x004fe20004f25670 */
[----:B------:R-:W-:Y:S01]  /*0950*/  FMUL R13, R12, UR4 ;  /* 0x000000040c0d7c20 */ /* 0x000fe20008400000 */
[--C-:B------:R-:W-:Y:S01]  /*0960*/  SHF.R.S32.HI R0, RZ, 0x3, R3.reuse ;  /* 0x00000003ff007819 */ /* 0x100fe20000011403 */
[----:B------:R-:W-:Y:S01]  /*0970*/  ULDC UR4, c[0x0][0x154] ;  /* 0x0000550000047ab9 */ /* 0x000fe20000000800 */
[----:B------:R-:W-:-:S02]  /*0980*/  SHF.R.S32.HI R3, RZ, 0x1f, R3 ;  /* 0x0000001fff037819 */ /* 0x000fc40000011403 */
[----:B------:R-:W-:Y:S01]  /*0990*/  SHF.R.S32.HI R12, RZ, 0x1f, R9 ;  /* 0x0000001fff0c7819 */ /* 0x000fe20000011409 */
[----:B------:R-:W1:Y:S01]  /*09a0*/  F2I.U32.TRUNC.NTZ R13, R13 ;  /* 0x0000000d000d7305 */ /* 0x000e62000020f000 */
[----:B------:R-:W-:Y:S01]  /*09b0*/  LEA.HI R11, R3, R0, RZ, 0x2 ;  /* 0x00000000030b7211 */ /* 0x000fe200078f10ff */
[----:B------:R-:W-:Y:S01]  /*09c0*/  VOTEU.ALL UP1, P0 ;  /* 0x00000000003f7886 */ /* 0x000fe20000020000 */
[----:B------:R-:W-:Y:S01]  /*09d0*/  LEA.HI R12, R12, R9, RZ, 0x2 ;  /* 0x000000090c0c7211 */ /* 0x000fe200078f10ff */
[----:B------:R-:W-:Y:S01]  /*09e0*/  VOTEU.ALL UP0, P0 ;  /* 0x00000000003f7886 */ /* 0x000fe20000000000 */
[----:B------:R-:W-:Y:S01]  /*09f0*/  SHF.R.S32.HI R3, RZ, 0x1f, R2 ;  /* 0x0000001fff037819 */ /* 0x000fe20000011402 */
[----:B------:R-:W-:Y:S01]  /*0a00*/  VOTEU.ALL UP2, P1 ;  /* 0x00000000003f7886 */ /* 0x000fe20000840000 */
[----:B------:R-:W-:Y:S01]  /*0a10*/  LOP3.LUT R11, R11, 0xfffffffc, RZ, 0xc0, !PT ;  /* 0xfffffffc0b0b7812 */ /* 0x000fe200078ec0ff */
[----:B------:R-:W2:Y:S01]  /*0a20*/  @!UP1 S2UR UR7, SR_CgaCtaId ;  /* 0x00000000000799c3 */ /* 0x000ea20000008800 */
[----:B------:R-:W-:Y:S01]  /*0a30*/  LOP3.LUT R12, R12, 0x3ffffffc, RZ, 0xc0, !PT ;  /* 0x3ffffffc0c0c7812 */ /* 0x000fe200078ec0ff */
[----:B------:R-:W-:Y:S01]  /*0a40*/  @!UP1 UMOV UR6, 0x400 ;  /* 0x0000040000069882 */ /* 0x000fe20000000000 */
[----:B------:R-:W-:Y:S01]  /*0a50*/  LEA.HI R3, R3, R2, RZ, 0x2 ;  /* 0x0000000203037211 */ /* 0x000fe200078f10ff */
[----:B------:R-:W-:Y:S01]  /*0a60*/  IMAD.IADD R11, R0, 0x1, -R11 ;  /* 0x00000001000b7824 */ /* 0x000fe200078e0a0b */
[----:B------:R-:W-:Y:S01]  /*0a70*/  @!UP2 UMOV UR9, 0x400 ;  /* 0x000004000009a882 */ /* 0x000fe20000000000 */
[----:B------:R-:W-:Y:S01]  /*0a80*/  IMAD.IADD R12, R9, 0x1, -R12 ;  /* 0x00000001090c7824 */ /* 0x000fe200078e0a0c */
[----:B------:R-:W-:Y:S01]  /*0a90*/  LOP3.LUT R3, R3, 0xfffffffc, RZ, 0xc0, !PT ;  /* 0xfffffffc03037812 */ /* 0x000fe200078ec0ff */
[----:B------:R-:W0:Y:S01]  /*0aa0*/  @!UP2 S2UR UR10, SR_CgaCtaId ;  /* 0x00000000000aa9c3 */ /* 0x000e220000008800 */
[----:B-1----:R-:W-:Y:S01]  /*0ab0*/  IMAD.MOV R13, RZ, RZ, -R13 ;  /* 0x000000ffff0d7224 */ /* 0x002fe200078e0a0d */
[----:B------:R-:W-:Y:S01]  /*0ac0*/  VOTEU.ALL UP3, P1 ;  /* 0x00000000003f7886 */ /* 0x000fe20000860000 */
[----:B------:R-:W-:Y:S01]  /*0ad0*/  IMAD R11, R12, 0x4, R11 ;  /* 0x000000040c0b7824 */ /* 0x000fe200078e020b */
[----:B------:R-:W-:Y:S01]  /*0ae0*/  VOTEU.ALL UP4, P1 ;  /* 0x00000000003f7886 */ /* 0x000fe20000880000 */
[----:B------:R-:W-:Y:S01]  /*0af0*/  IMAD.IADD R9, R2, 0x1, -R3 ;  /* 0x0000000102097824 */ /* 0x000fe200078e0a03 */
[----:B---3--:R-:W-:Y:S01]  /*0b00*/  I2FP.F32.U32 R2, R6 ;  /* 0x0000000600027245 */ /* 0x008fe20000201000 */
[----:B----4-:R-:W-:Y:S01]  /*0b10*/  IMAD R21, R14, R13, UR12 ;  /* 0x0000000c0e157e24 */ /* 0x010fe2000f8e020d */
[C---:B------:R-:W-:Y:S01]  /*0b20*/  LEA.HI R0, R11.reuse, R11, RZ, 0x1 ;  /* 0x0000000b0b007211 */ /* 0x040fe200078f08ff */
[C---:B------:R-:W-:Y:S01]  /*0b30*/  IMAD.SHL.U32 R80, R11.reuse, 0x4, RZ ;  /* 0x000000040b507824 */ /* 0x040fe200078e00ff */
[----:B------:R-:W-:Y:S01]  /*0b40*/  VOTEU.ALL UP5, P1 ;  /* 0x00000000003f7886 */ /* 0x000fe200008a0000 */
[----:B------:R-:W-:Y:S01]  /*0b50*/  FMUL R2, R2, UR4 ;  /* 0x0000000402027c20 */ /* 0x000fe20008400000 */
[----:B------:R-:W-:Y:S01]  /*0b60*/  LOP3.LUT R0, R0, 0xfffffffe, RZ, 0xc0, !PT ;  /* 0xfffffffe00007812 */ /* 0x000fe200078ec0ff */
[----:B------:R-:W-:Y:S01]  /*0b70*/  UMOV UR4, 0x20 ;  /* 0x0000002000047882 */ /* 0x000fe20000000000 */
[----:B------:R-:W-:Y:S01]  /*0b80*/  LOP3.LUT R80, R11, 0xc, R80, 0x78, !PT ;  /* 0x0000000c0b507812 */ /* 0x000fe200078e7850 */
[----:B------:R-:W-:-:S04]  /*0b90*/  @!UP1 UIADD3 UR4, -UR4, 0x100000, URZ ;  /* 0x0010000004049890 */ /* 0x000fc8000fffe13f */
[----:B------:R-:W-:Y:S02]  /*0ba0*/  @!UP1 USHF.L.U32 UR5, UR4, 0xb, URZ ;  /* 0x0000000b04059899 */ /* 0x000fe4000800063f */
[----:B------:R-:W-:Y:S01]  /*0bb0*/  @!UP1 USHF.L.U32 UR4, UR4, 0x1, URZ ;  /* 0x0000000104049899 */ /* 0x000fe2000800063f */
[----:B-----5:R-:W-:Y:S01]  /*0bc0*/  ISETP.EQ.U32.AND P2, PT, R15, 0x1, PT ;  /* 0x000000010f00780c */ /* 0x020fe20003f42070 */
[----:B------:R-:W-:Y:S01]  /*0bd0*/  IMAD.IADD R0, R11, 0x1, -R0 ;  /* 0x000000010b007824 */ /* 0x000fe200078e0a00 */
[----:B------:R-:W1:Y:S01]  /*0be0*/  F2I.U32.TRUNC.NTZ R2, R2 ;  /* 0x0000000200027305 */ /* 0x000e62000020f000 */
[----:B--2---:R-:W-:Y:S01]  /*0bf0*/  @!UP1 ULEA UR8, UR7, UR6, 0x18 ;  /* 0x0000000607089291 */ /* 0x004fe2000f8ec03f */
[----:B------:R-:W-:Y:S01]  /*0c00*/  R2UR UR43, R16 ;  /* 0x00000000102b72ca */ /* 0x000fe200000e0000 */
[----:B------:R-:W-:-:S04]  /*0c10*/  @!UP2 UIADD3 UR6, -UR11, 0x100000, URZ ;  /* 0x001000000b06a890 */ /* 0x000fc8000fffe13f */
[----:B------:R-:W-:Y:S02]  /*0c20*/  @!UP2 USHF.L.U32 UR7, UR6, 0xb, URZ ;  /* 0x0000000b0607a899 */ /* 0x000fe4000800063f */
[----:B------:R-:W-:Y:S01]  /*0c30*/  @!UP2 USHF.L.U32 UR6, UR6, 0x1, URZ ;  /* 0x000000010606a899 */ /* 0x000fe2000800063f */
[----:B------:R-:W-:Y:S01]  /*0c40*/  ISETP.NE.AND P3, PT, R0, R21, PT ;  /* 0x000000150000720c */ /* 0x000fe20003f65270 */
[----:B------:R-:W-:Y:S01]  /*0c50*/  VOTEU.ALL UP1, P0 ;  /* 0x00000000003f7886 */ /* 0x000fe20000020000 */
[----:B0-----:R-:W-:Y:S01]  /*0c60*/  @!UP2 ULEA UR9, UR10, UR9, 0x18 ;  /* 0x000000090a09a291 */ /* 0x001fe2000f8ec03f */
[----:B------:R-:W-:Y:S01]  /*0c70*/  LOP3.LUT P0, RZ, R5, 0x7, RZ, 0xc0, !PT ;  /* 0x0000000705ff7812 */ /* 0x000fe2000780c0ff */
[----:B------:R-:W-:Y:S01]  /*0c80*/  VOTEU.ALL UP2, P1 ;  /* 0x00000000003f7886 */ /* 0x000fe20000840000 */
[----:B------:R-:W-:Y:S02]  /*0c90*/  ISETP.NE.AND P1, PT, R9, 0x3, PT ;  /* 0x000000030900780c */ /* 0x000fe40003f25270 */
[----:B------:R-:W-:-:S02]  /*0ca0*/  ISETP.LT.U32.AND P0, PT, R80, 0x2, !P0 ;  /* 0x000000025000780c */ /* 0x000fc40004701070 */
[----:B------:R-:W-:Y:S01]  /*0cb0*/  ISETP.EQ.OR P1, PT, R9, RZ, !P1 ;  /* 0x000000ff0900720c */ /* 0x000fe20004f22670 */
[----:B------:R-:W0:Y:S02]  /*0cc0*/  FENCE.VIEW.ASYNC.S ;  /* 0x00000000000073c6 */ /* 0x000e240000000000 */
[----:B0-----:R0:W2:Y:S01]  /*0cd0*/  @!UP0 SYNCS.EXCH.64 URZ, [UR8+0x2c0], UR4 ;  /* 0x0002c004083f85b2 */ /* 0x0010a20008000100 */
[----:B-1----:R-:W-:Y:S01]  /*0ce0*/  IMAD.MOV R20, RZ, RZ, -R2 ;  /* 0x000000ffff147224 */ /* 0x002fe200078e0a02 */
[----:B------:R-:W-:-:S03]  /*0cf0*/  @P3 LEA.HI R0, R80, R80, RZ, 0x1 ;  /* 0x0000005050003211 */ /* 0x000fc600078f08ff */
[----:B------:R-:W-:Y:S01]  /*0d00*/  IMAD R3, R25, R20, R6 ;  /* 0x0000001419037224 */ /* 0x000fe200078e0206 */
[----:B------:R-:W-:Y:S02]  /*0d10*/  ISETP.EQ.AND P1, PT, R10, RZ, P1 ;  /* 0x000000ff0a00720c */ /* 0x000fe40000f22270 */
[----:B------:R-:W-:Y:S02]  /*0d20*/  @P3 SHF.R.S32.HI R0, RZ, 0x1, R0 ;  /* 0x00000001ff003819 */ /* 0x000fe40000011400 */
[----:B------:R-:W-:Y:S02]  /*0d30*/  SEL R23, RZ, 0x1, !P1 ;  /* 0x00000001ff177807 */ /* 0x000fe40004800000 */
[----:B------:R-:W-:Y:S02]  /*0d40*/  @P3 ISETP.NE.AND P5, PT, R0, R3, PT ;  /* 0x000000030000320c */ /* 0x000fe40003fa5270 */
[----:B------:R-:W-:Y:S01]  /*0d50*/  SEL R0, RZ, 0x1, !P0 ;  /* 0x00000001ff007807 */ /* 0x000fe20004000000 */
[----:B------:R0:W1:Y:S01]  /*0d60*/  @!UP1 SYNCS.EXCH.64 URZ, [UR8+0x2c8], UR4 ;  /* 0x0002c804083f95b2 */ /* 0x0000620008000100 */
[----:B------:R-:W-:Y:S01]  /*0d70*/  NOP ;  /* 0x0000000000007918 */ /* 0x000fe20000000000 */
[----:B------:R-:W-:-:S02]  /*0d80*/  @P3 SEL R81, RZ, 0x1, P5 ;  /* 0x00000001ff513807 */ /* 0x000fc40002800000 */
[----:B------:R-:W-:Y:S02]  /*0d90*/  SEL R23, R23, 0x2, P6 ;  /* 0x0000000217177807 */ /* 0x000fe40003000000 */
[----:B------:R-:W-:Y:S01]  /*0da0*/  LOP3.LUT R81, R81, R0, RZ, 0xc0, !PT ;  /* 0x0000000051517212 */ /* 0x000fe200078ec0ff */
[----:B------:R0:W3:Y:S01]  /*0db0*/  @!UP2 SYNCS.EXCH.64 URZ, [UR9+0x2a0], UR6 ;  /* 0x0002a006093fa5b2 */ /* 0x0000e20008000100 */
[----:B------:R0:W4:Y:S01]  /*0dc0*/  @!UP3 SYNCS.EXCH.64 URZ, [UR9+0x2a8], UR6 ;  /* 0x0002a806093fb5b2 */ /* 0x0001220008000100 */
[----:B------:R0:W0:Y:S01]  /*0dd0*/  @!UP4 SYNCS.EXCH.64 URZ, [UR9+0x2b0], UR6 ;  /* 0x0002b006093fc5b2 */ /* 0x0000220008000100 */
[----:B------:R0:W0:Y:S01]  /*0de0*/  @!UP5 SYNCS.EXCH.64 URZ, [UR9+0x2b8], UR6 ;  /* 0x0002b806093fd5b2 */ /* 0x0000220008000100 */
[----:B------:R-:W-:Y:S01]  /*0df0*/  NOP ;  /* 0x0000000000007918 */ /* 0x000fe20000000000 */
[----:B--2---:R-:W-:Y:S05]  /*0e00*/  @!P2 BRA `(.L_x_4) ;  /* 0x000000000008a947 */ /* 0x004fea0003800000 */
[----:B01-34-:R-:W-:Y:S01]  /*0e10*/  UCGABAR_ARV ;  /* 0x00000000000079c7 */ /* 0x01bfe20008000000 */
[----:B------:R-:W-:Y:S05]  /*0e20*/  BRA `(.L_x_5) ;  /* 0x0000000000047947 */ /* 0x000fea0003800000 */
.L_x_4:
[----:B01-34-:R-:W-:Y:S01]  /*0e30*/  NOP ;  /* 0x0000000000007918 */ /* 0x01bfe20000000000 */
.L_x_5:
[----:B------:R-:W-:Y:S01]  /*0e40*/  ULDC.64 UR4, c[0x0][0x598] ;  /* 0x0001660000047ab9 */ /* 0x000fe20000000a00 */
[----:B------:R-:W-:Y:S01]  /*0e50*/  ULDC.64 UR36, c[0x0][0x208] ;  /* 0x0000820000247ab9 */ /* 0x000fe20000000a00 */
[----:B------:R-:W-:-:S04]  /*0e60*/  ISETP.NE.U32.AND P0, PT, RZ, UR4, PT ;  /* 0x00000004ff007c0c */ /* 0x000fc8000bf05070 */
[----:B------:R-:W-:-:S13]  /*0e70*/  ISETP.NE.AND.EX P0, PT, RZ, UR5, PT, P0 ;  /* 0x00000005ff007c0c */ /* 0x000fda000bf05300 */
[----:B------:R-:W-:Y:S05]  /*0e80*/  @!P0 BRA `(.L_x_6) ;  /* 0x00000000001c8947 */ /* 0x000fea0003800000 */
[----:B------:R-:W0:Y:S02]  /*0e90*/  LDC.64 R2, c[0x0][0x598] ;  /* 0x00016600ff027b82 */ /* 0x000e240000000a00 */
[----:B0-----:R-:W2:Y:S02]  /*0ea0*/  LDG.E.64 R2, desc[UR36][R2.64] ;  /* 0x0000002402027981 */ /* 0x001ea4000c1e1b00 */
[----:B--2---:R-:W-:-:S04]  /*0eb0*/  ISETP.NE.U32.AND P0, PT, R2, RZ, PT ;  /* 0x000000ff0200720c */ /* 0x004fc80003f05070 */
[----:B------:R-:W-:-:S13]  /*0ec0*/  ISETP.NE.AND.EX P0, PT, R3, RZ, PT, P0 ;  /* 0x000000ff0300720c */ /* 0x000fda0003f05300 */
[----:B------:R-:W-:Y:S05]  /*0ed0*/  @!P0 BRA `(.L_x_6) ;  /* 0x0000000000088947 */ /* 0x000fea0003800000 */
[----:B------:R0:W5:Y:S01]  /*0ee0*/  LD.E R82, desc[UR36][R2.64] ;  /* 0x0000002402527980 */ /* 0x000162000c101900 */
[----:B------:R-:W-:Y:S05]  /*0ef0*/  BRA `(.L_x_7) ;  /* 0x0000000000247947 */ /* 0x000fea0003800000 */
.L_x_6:
[----:B------:R-:W-:Y:S02]  /*0f00*/  ULDC.64 UR4, c[0x0][0x588] ;  /* 0x0001620000047ab9 */ /* 0x000fe40000000a00 */
[----:B------:R-:W-:-:S04]  /*0f10*/  ISETP.NE.U32.AND P0, PT, RZ, UR4, PT ;  /* 0x00000004ff007c0c */ /* 0x000fc8000bf05070 */
[----:B------:R-:W-:-:S13]  /*0f20*/  ISETP.NE.AND.EX P0, PT, RZ, UR5, PT, P0 ;  /* 0x00000005ff007c0c */ /* 0x000fda000bf05300 */
[----:B------:R-:W-:Y:S05]  /*0f30*/  @!P0 BRA `(.L_x_8) ;  /* 0x00000000000c8947 */ /* 0x000fea0003800000 */
[----:B------:R-:W0:Y:S02]  /*0f40*/  LDC.64 R82, c[0x0][0x588] ;  /* 0x00016200ff527b82 */ /* 0x000e240000000a00 */
[----:B0-----:R1:W5:Y:S01]  /*0f50*/  LDG.E R82, desc[UR36][R82.64] ;  /* 0x0000002452527981 */ /* 0x001362000c1e1900 */
[----:B------:R-:W-:Y:S05]  /*0f60*/  BRA `(.L_x_7) ;  /* 0x0000000000087947 */ /* 0x000fea0003800000 */
.L_x_8:
[----:B------:R-:W-:Y:S02]  /*0f70*/  ULDC UR4, c[0x0][0x580] ;  /* 0x0001600000047ab9 */ /* 0x000fe40000000800 */
[----:B------:R-:W-:-:S07]  /*0f80*/  IMAD.U32 R82, RZ, RZ, UR4 ;  /* 0x00000004ff527e24 */ /* 0x000fce000f8e00ff */
.L_x_7:
[----:B------:R-:W-:Y:S02]  /*0f90*/  ULDC.64 UR4, c[0x0][0x5a0] ;  /* 0x0001680000047ab9 */ /* 0x000fe40000000a00 */
[----:B------:R-:W-:-:S04]  /*0fa0*/  ISETP.NE.U32.AND P0, PT, RZ, UR4, PT ;  /* 0x00000004ff007c0c */ /* 0x000fc8000bf05070 */
[----:B------:R-:W-:-:S13]  /*0fb0*/  ISETP.NE.AND.EX P0, PT, RZ, UR5, PT, P0 ;  /* 0x00000005ff007c0c */ /* 0x000fda000bf05300 */
[----:B------:R-:W-:Y:S05]  /*0fc0*/  @!P0 BRA `(.L_x_9) ;  /* 0x00000000001c8947 */ /* 0x000fea0003800000 */
[----:B0-----:R-:W0:Y:S02]  /*0fd0*/  LDC.64 R2, c[0x0][0x5a0] ;  /* 0x00016800ff027b82 */ /* 0x001e240000000a00 */
[----:B0-----:R-:W2:Y:S02]  /*0fe0*/  LDG.E.64 R2, desc[UR36][R2.64] ;  /* 0x0000002402027981 */ /* 0x001ea4000c1e1b00 */
[----:B--2---:R-:W-:-:S04]  /*0ff0*/  ISETP.NE.U32.AND P0, PT, R2, RZ, PT ;  /* 0x000000ff0200720c */ /* 0x004fc80003f05070 */
[----:B------:R-:W-:-:S13]  /*1000*/  ISETP.NE.AND.EX P0, PT, R3, RZ, PT, P0 ;  /* 0x000000ff0300720c */ /* 0x000fda0003f05300 */
[----:B------:R-:W-:Y:S05]  /*1010*/  @!P0 BRA `(.L_x_9) ;  /* 0x0000000000088947 */ /* 0x000fea0003800000 */
[----:B-1----:R0:W5:Y:S01]  /*1020*/  LD.E R83, desc[UR36][R2.64] ;  /* 0x0000002402537980 */ /* 0x002162000c101900 */
[----:B------:R-:W-:Y:S05]  /*1030*/  BRA `(.L_x_10) ;  /* 0x0000000000247947 */ /* 0x000fea0003800000 */
.L_x_9:
[----:B------:R-:W-:Y:S02]  /*1040*/  ULDC.64 UR4, c[0x0][0x590] ;  /* 0x0001640000047ab9 */ /* 0x000fe40000000a00 */
[----:B------:R-:W-:-:S04]  /*1050*/  ISETP.NE.U32.AND P0, PT, RZ, UR4, PT ;  /* 0x00000004ff007c0c */ /* 0x000fc8000bf05070 */
[----:B------:R-:W-:-:S13]  /*1060*/  ISETP.NE.AND.EX P0, PT, RZ, UR5, PT, P0 ;  /* 0x00000005ff007c0c */ /* 0x000fda000bf05300 */
[----:B------:R-:W-:Y:S05]  /*1070*/  @!P0 BRA `(.L_x_11) ;  /* 0x00000000000c8947 */ /* 0x000fea0003800000 */
[----:B0-----:R-:W1:Y:S02]  /*1080*/  LDC.64 R2, c[0x0][0x590] ;  /* 0x00016400ff027b82 */ /* 0x001e640000000a00 */
[----:B-1----:R1:W5:Y:S01]  /*1090*/  LDG.E R83, desc[UR36][R2.64] ;  /* 0x0000002402537981 */ /* 0x002362000c1e1900 */
[----:B------:R-:W-:Y:S05]  /*10a0*/  BRA `(.L_x_10) ;  /* 0x0000000000087947 */ /* 0x000fea0003800000 */
.L_x_11:
[----:B------:R-:W-:Y:S02]  /*10b0*/  ULDC UR4, c[0x0][0x584] ;  /* 0x0001610000047ab9 */ /* 0x000fe40000000800 */
[----:B-1----:R-:W-:-:S07]  /*10c0*/  IMAD.U32 R83, RZ, RZ, UR4 ;  /* 0x00000004ff537e24 */ /* 0x002fce000f8e00ff */
.L_x_10:
[----:B01----:R-:W0:Y:S01]  /*10d0*/  LDC R2, c[0x0][0x65c] ;  /* 0x00019700ff027b82 */ /* 0x003e220000000800 */
[----:B------:R-:W-:Y:S01]  /*10e0*/  ULDC UR6, c[0x0][0x28c] ;  /* 0x0000a30000067ab9 */ /* 0x000fe20000000800 */
[----:B------:R-:W-:Y:S01]  /*10f0*/  ISETP.NE.AND P0, PT, R10, 0x2, PT ;  /* 0x000000020a00780c */ /* 0x000fe20003f05270 */
[----:B------:R-:W-:Y:S01]  /*1100*/  UIADD3 UR6, UR6, 0xf, URZ ;  /* 0x0000000f06067890 */ /* 0x000fe2000fffe03f */
[----:B------:R-:W-:Y:S01]  /*1110*/  IMAD.U32 R10, RZ, RZ, UR12 ;  /* 0x0000000cff0a7e24 */ /* 0x000fe2000f8e00ff */
[----:B------:R-:W-:Y:S01]  /*1120*/  UMOV UR38, URZ ;  /* 0x0000003f00267c82 */ /* 0x000fe20008000000 */
[----:B------:R-:W-:Y:S01]  /*1130*/  UMOV UR39, URZ ;  /* 0x0000003f00277c82 */ /* 0x000fe20008000000 */
[----:B------:R-:W-:Y:S01]  /*1140*/  USHF.R.S32.HI UR7, URZ, 0x1f, UR6 ;  /* 0x0000001f3f077899 */ /* 0x000fe20008011406 */
[----:B------:R-:W-:-:S03]  /*1150*/  ULDC.64 UR8, c[0x0][0x650] ;  /* 0x0001940000087ab9 */ /* 0x000fc60000000a00 */
[----:B------:R-:W-:-:S04]  /*1160*/  ULEA.HI UR7, UR7, UR6, URZ, 0x4 ;  /* 0x0000000607077291 */ /* 0x000fc8000f8f203f */
[----:B------:R-:W-:Y:S01]  /*1170*/  USHF.R.S32.HI UR40, URZ, 0x4, UR7 ;  /* 0x000000043f287899 */ /* 0x000fe20008011407 */
[----:B0-----:R-:W-:-:S13]  /*1180*/  ISETP.NE.AND P1, PT, R2, 0x1, PT ;  /* 0x000000010200780c */ /* 0x001fda0003f25270 */
[----:B------:R-:W0:Y:S01]  /*1190*/  @P1 LDC R17, c[0x0][0x10] ;  /* 0x00000400ff111b82 */ /* 0x000e220000000800 */
[----:B------:R-:W-:Y:S02]  /*11a0*/  @P1 IMAD.MOV.U32 R7, RZ, RZ, RZ ;  /* 0x000000ffff071224 */ /* 0x000fe400078e00ff */
[----:B------:R-:W-:-:S05]  /*11b0*/  @P1 IMAD.MOV.U32 R11, RZ, RZ, RZ ;  /* 0x000000ffff0b1224 */ /* 0x000fca00078e00ff */
[----:B------:R-:W1:Y:S01]  /*11c0*/  @!P1 LDC R3, c[0x0][0xc] ;  /* 0x00000300ff039b82 */ /* 0x000e620000000800 */
[----:B------:R-:W-:Y:S01]  /*11d0*/  ULDC UR4, c[0x0][0xc] ;  /* 0x0000030000047ab9 */ /* 0x000fe20000000800 */
[----:B------:R-:W-:Y:S02]  /*11e0*/  ULDC UR5, c[0x0][0x10] ;  /* 0x0000040000057ab9 */ /* 0x000fe40000000800 */
[----:B------:R-:W-:-:S04]  /*11f0*/  UIMAD.WIDE.U32 UR4, UR4, UR5, URZ ;  /* 0x00000005040472a5 */ /* 0x000fc8000f8e003f */
[----:B------:R-:W2:Y:S01]  /*1200*/  LDC R0, c[0x0][0x14] ;  /* 0x00000500ff007b82 */ /* 0x000ea20000000800 */
[----:B0-----:R-:W-:-:S04]  /*1210*/  @P1 IMAD.WIDE.U32 R16, R17, UR12, R6 ;  /* 0x0000000c11101c25 */ /* 0x001fc8000f8e0006 */
[----:B------:R-:W-:Y:S02]  /*1220*/  @P1 IMAD.IADD R17, R17, 0x1, R11 ;  /* 0x0000000111111824 */ /* 0x000fe400078e020b */
[----:B------:R-:W-:Y:S02]  /*1230*/  IMAD.MOV.U32 R11, RZ, RZ, RZ ;  /* 0x000000ffff0b7224 */ /* 0x000fe400078e00ff */
[----:B-1----:R-:W-:-:S04]  /*1240*/  @!P1 IMAD.WIDE.U32 R10, R6, R3, R10 ;  /* 0x00000003060a9225 */ /* 0x002fc800078e000a */
[----:B------:R-:W-:Y:S02]  /*1250*/  @!P1 IMAD.MOV.U32 R16, RZ, RZ, R10 ;  /* 0x000000ffff109224 */ /* 0x000fe400078e000a */
[----:B--2---:R-:W-:-:S04]  /*1260*/  IMAD.WIDE.U32 R12, R0, UR4, RZ ;  /* 0x00000004000c7c25 */ /* 0x004fc8000f8e00ff */
[----:B------:R-:W-:Y:S01]  /*1270*/  IMAD R3, R0, UR5, RZ ;  /* 0x0000000500037c24 */ /* 0x000fe2000f8e02ff */
[----:B------:R0:W-:Y:S01]  /*1280*/  STL.64 [R1], R12 ;  /* 0x0000000c01007387 */ /* 0x0001e20000100a00 */
[----:B------:R-:W-:Y:S02]  /*1290*/  @!P1 IMAD.MOV.U32 R17, RZ, RZ, R11 ;  /* 0x000000ffff119224 */ /* 0x000fe400078e000b */
[----:B------:R-:W-:Y:S01]  /*12a0*/  IMAD.IADD R0, R13, 0x1, R3 ;  /* 0x000000010d007824 */ /* 0x000fe200078e0203 */
[----:B------:R-:W-:Y:S06]  /*12b0*/  @P0 BRA `(.L_x_12) ;  /* 0x0000000000200947 */ /* 0x000fec0003800000 */
[----:B------:R-:W-:Y:S01]  /*12c0*/  UISETP.GE.U32.AND UP0, UPT, UR40, 0x29, UPT ;  /* 0x000000292800788c */ /* 0x000fe2000bf06070 */
[----:B------:R-:W-:Y:S01]  /*12d0*/  IADD3 R16, P0, R16, R12, RZ ;  /* 0x0000000c10107210 */ /* 0x000fe20007f1e0ff */
[----:B------:R-:W-:Y:S01]  /*12e0*/  UIMAD.WIDE.U32 UR4, UR40, -0x3831f383, URZ ;  /* 0xc7ce0c7d280478a5 */ /* 0x000fe2000f8e003f */
[----:B------:R-:W-:-:S03]  /*12f0*/  UMOV UR39, URZ ;  /* 0x0000003f00277c82 */ /* 0x000fc60008000000 */
[----:B------:R-:W-:Y:S01]  /*1300*/  USHF.R.U32.HI UR4, URZ, 0x5, UR5 ;  /* 0x000000053f047899 */ /* 0x000fe20008011605 */
[----:B------:R-:W-:-:S03]  /*1310*/  IMAD.X R17, R0, 0x1, R17, P0 ;  /* 0x0000000100117824 */ /* 0x000fc600000e0611 */
[----:B------:R-:W-:Y:S02]  /*1320*/  UIMAD UR38, UR4, -0x29, UR40 ;  /* 0xffffffd7042678a4 */ /* 0x000fe4000f8e0228 */
[----:B------:R-:W-:-:S12]  /*1330*/  @UP0 ULOP3.LUT UR39, UR4, 0x1, URZ, 0xc0, !UPT ;  /* 0x0000000104270892 */ /* 0x000fd8000f8ec03f */
.L_x_12:
[----:B------:R-:W-:Y:S01]  /*1340*/  ISETP.GE.U32.AND P0, PT, R16, UR8, PT ;  /* 0x0000000810007c0c */ /* 0x000fe2000bf06070 */
[----:B------:R-:W-:Y:S01]  /*1350*/  IMAD.MOV.U32 R22, RZ, RZ, -0x1 ;  /* 0xffffffffff167424 */ /* 0x000fe200078e00ff */
[----:B------:R-:W-:Y:S01]  /*1360*/  PRMT R3, RZ, 0x7610, R3 ;  /* 0x00007610ff037816 */ /* 0x000fe20000000003 */
[----:B------:R-:W-:Y:S01]  /*1370*/  IMAD.MOV.U32 R18, RZ, RZ, -0x1 ;  /* 0xffffffffff127424 */ /* 0x000fe200078e00ff */
[----:B------:R-:W-:Y:S01]  /*1380*/  ISETP.GE.U32.AND.EX P0, PT, R17, UR9, PT, P0 ;  /* 0x0000000911007c0c */ /* 0x000fe2000bf06100 */
[----:B------:R-:W-:-:S12]  /*1390*/  IMAD.MOV.U32 R19, RZ, RZ, -0x1 ;  /* 0xffffffffff137424 */ /* 0x000fd800078e00ff */
[----:B------:R-:W-:Y:S05]  /*13a0*/  @P0 BRA `(.L_x_13) ;  /* 0x0000000400280947 */ /* 0x000fea0003800000 */
[----:B------:R-:W1:Y:S01]  /*13b0*/  LDC.64 R26, c[0x0][0x628] ;  /* 0x00018a00ff1a7b82 */ /* 0x000e620000000a00 */
[----:B------:R-:W-:Y:S02]  /*13c0*/  IMAD.MOV.U32 R10, RZ, RZ, R16 ;  /* 0x000000ffff0a7224 */ /* 0x000fe400078e0010 */
[----:B------:R-:W-:-:S05]  /*13d0*/  IMAD.MOV.U32 R11, RZ, RZ, R17 ;  /* 0x000000ffff0b7224 */ /* 0x000fca00078e0011 */
[----:B------:R-:W2:Y:S08]  /*13e0*/  LDC R18, c[0x0][0x630] ;  /* 0x00018c00ff127b82 */ /* 0x000eb00000000800 */
[----:B------:R-:W3:Y:S01]  /*13f0*/  LDC.64 R28, c[0x0][0x620] ;  /* 0x00018800ff1c7b82 */ /* 0x000ee20000000a00 */
[----:B-1----:R-:W-:-:S04]  /*1400*/  ISETP.NE.U32.AND P0, PT, R26, RZ, PT ;  /* 0x000000ff1a00720c */ /* 0x002fc80003f05070 */
[----:B------:R-:W-:-:S13]  /*1410*/  ISETP.NE.AND.EX P0, PT, R27, RZ, PT, P0 ;  /* 0x000000ff1b00720c */ /* 0x000fda0003f05300 */
[----:B--23--:R-:W-:Y:S05]  /*1420*/  @!P0 BRA `(.L_x_14) ;  /* 0x0000000000288947 */ /* 0x00cfea0003800000 */
[----:B------:R-:W1:Y:S02]  /*1430*/  LDC R3, c[0x0][0x634] ;  /* 0x00018d00ff037b82 */ /* 0x000e640000000800 */
[----:B-1----:R-:W-:-:S05]  /*1440*/  IADD3 R3, P0, R16, R3, RZ ;  /* 0x0000000310037210 */ /* 0x002fca0007f1e0ff */
[----:B------:R-:W-:-:S04]  /*1450*/  IMAD.X R19, RZ, RZ, R17, P0 ;  /* 0x000000ffff137224 */ /* 0x000fc800000e0611 */
[----:B------:R-:W-:-:S04]  /*1460*/  IMAD.WIDE.U32 R10, R19, R26, RZ ;  /* 0x0000001a130a7225 */ /* 0x000fc800078e00ff */
[----:B0-----:R-:W-:-:S04]  /*1470*/  IMAD.WIDE.U32 R12, P0, R3, R27, R10 ;  /* 0x0000001b030c7225 */ /* 0x001fc8000780000a */
[----:B------:R-:W-:-:S04]  /*1480*/  IMAD.WIDE.U32 R10, R3, R26, RZ ;  /* 0x0000001a030a7225 */ /* 0x000fc800078e00ff */
[----:B------:R-:W-:Y:S01]  /*1490*/  IMAD.X R15, RZ, RZ, RZ, P0 ;  /* 0x000000ffff0f7224 */ /* 0x000fe200000e06ff */
[----:B------:R-:W-:Y:S01]  /*14a0*/  IADD3 RZ, P0, R11, R12, RZ ;  /* 0x0000000c0bff7210 */ /* 0x000fe20007f1e0ff */
[----:B------:R-:W-:-:S04]  /*14b0*/  IMAD.MOV.U32 R14, RZ, RZ, R13 ;  /* 0x000000ffff0e7224 */ /* 0x000fc800078e000d */
[----:B------:R-:W-:-:S08]  /*14c0*/  IMAD.WIDE.U32.X R10, R19, R27, R14, P0 ;  /* 0x0000001b130a7225 */ /* 0x000fd000000e040e */
.L_x_14:
[----:B------:R-:W1:Y:S01]  /*14d0*/  LDC.64 R32, c[0x0][0x640] ;  /* 0x00019000ff207b82 */ /* 0x000e620000000a00 */
[-CC-:B------:R-:W-:Y:S02]  /*14e0*/  SHF.R.U64 R30, R10, R18.reuse, R11.reuse ;  /* 0x000000120a1e7219 */ /* 0x180fe4000000120b */
[----:B------:R-:W-:Y:S02]  /*14f0*/  SHF.R.U32.HI R3, RZ, R18, R11 ;  /* 0x00000012ff037219 */ /* 0x000fe4000001160b */
[----:B0-----:R-:W-:-:S03]  /*1500*/  IADD3 R13, P0, RZ, -R30, RZ ;  /* 0x8000001eff0d7210 */ /* 0x001fc60007f1e0ff */
[----:B------:R-:W0:Y:S02]  /*1510*/  LDC R14, c[0x0][0x618] ;  /* 0x00018600ff0e7b82 */ /* 0x000e240000000800 */
[----:B------:R-:W-:Y:S02]  /*1520*/  IMAD.X R3, RZ, RZ, ~R3, P0 ;  /* 0x000000ffff037224 */ /* 0x000fe400000e0e03 */
[----:B------:R-:W-:-:S04]  /*1530*/  IMAD.WIDE.U32 R10, R13, R28, R16 ;  /* 0x0000001c0d0a7225 */ /* 0x000fc800078e0010 */
[----:B------:R-:W2:Y:S01]  /*1540*/  LDC R15, c[0x0][0x608] ;  /* 0x00018200ff0f7b82 */ /* 0x000ea20000000800 */
[----:B------:R-:W-:Y:S02]  /*1550*/  IMAD R12, R3, R28, RZ ;  /* 0x0000001c030c7224 */ /* 0x000fe400078e02ff */
[----:B------:R-:W-:Y:S02]  /*1560*/  IMAD.MOV.U32 R28, RZ, RZ, 0x1 ;  /* 0x00000001ff1c7424 */ /* 0x000fe400078e00ff */
[----:B------:R-:W-:Y:S02]  /*1570*/  IMAD R3, R13, R29, R12 ;  /* 0x0000001d0d037224 */ /* 0x000fe400078e020c */
[----:B------:R-:W-:Y:S01]  /*1580*/  IMAD.MOV.U32 R12, RZ, RZ, -0x1 ;  /* 0xffffffffff0c7424 */ /* 0x000fe200078e00ff */
[----:B------:R-:W3:Y:S01]  /*1590*/  LDC R31, c[0x0][0x658] ;  /* 0x00019600ff1f7b82 */ /* 0x000ee20000000800 */
[----:B------:R-:W-:Y:S01]  /*15a0*/  IMAD.IADD R3, R11, 0x1, R3 ;  /* 0x000000010b037824 */ /* 0x000fe200078e0203 */
[----:B-1----:R-:W-:-:S04]  /*15b0*/  ISETP.NE.U32.AND P0, PT, R32, RZ, PT ;  /* 0x000000ff2000720c */ /* 0x002fc80003f05070 */
[----:B------:R-:W-:Y:S02]  /*15c0*/  ISETP.NE.AND.EX P0, PT, R33, RZ, PT, P0 ;  /* 0x000000ff2100720c */ /* 0x000fe40003f05300 */
[----:B------:R-:W1:Y:S01]  /*15d0*/  LDC R24, c[0x0][0x600] ;  /* 0x00018000ff187b82 */ /* 0x000e620000000800 */
[-CC-:B0-----:R-:W-:Y:S02]  /*15e0*/  SHF.R.U64 R27, R10, R14.reuse, R3.reuse ;  /* 0x0000000e0a1b7219 */ /* 0x181fe40000001203 */
[----:B------:R-:W-:-:S05]  /*15f0*/  SHF.R.U32.HI R10, RZ, R14, R3 ;  /* 0x0000000eff0a7219 */ /* 0x000fca0000011603 */
[----:B------:R-:W0:Y:S01]  /*1600*/  LDC R22, c[0x0][0x648] ;  /* 0x00019200ff167b82 */ /* 0x000e220000000800 */
[-CC-:B--2---:R-:W-:Y:S02]  /*1610*/  SHF.R.U64 R35, R27, R15.reuse, R10.reuse ;  /* 0x0000000f1b237219 */ /* 0x184fe4000000120a */
[----:B------:R-:W-:-:S05]  /*1620*/  SHF.R.U32.HI R10, RZ, R15, R10 ;  /* 0x0000000fff0a7219 */ /* 0x000fca000001160a */
[----:B------:R-:W2:Y:S01]  /*1630*/  LDC R26, c[0x0][0x638] ;  /* 0x00018e00ff1a7b82 */ /* 0x000ea20000000800 */
[-CC-:B---3--:R-:W-:Y:S02]  /*1640*/  SHF.R.U64 R34, R35, R31.reuse, R10.reuse ;  /* 0x0000001f23227219 */ /* 0x188fe4000000120a */
[-C--:B------:R-:W-:Y:S02]  /*1650*/  SHF.L.U32 R3, R12, R31.reuse, RZ ;  /* 0x0000001f0c037219 */ /* 0x080fe400000006ff */
[----:B------:R-:W-:Y:S01]  /*1660*/  SHF.R.U32.HI R11, RZ, R31, R10 ;  /* 0x0000001fff0b7219 */ /* 0x000fe2000001160a */
[----:B------:R-:W-:Y:S01]  /*1670*/  IMAD.MOV.U32 R10, RZ, RZ, R34 ;  /* 0x000000ffff0a7224 */ /* 0x000fe200078e0022 */
[----:B------:R-:W-:Y:S01]  /*1680*/  LOP3.LUT R18, RZ, R3, RZ, 0x33, !PT ;  /* 0x00000003ff127212 */ /* 0x000fe200078e33ff */
[----:B------:R-:W3:Y:S01]  /*1690*/  LDC R29, c[0x0][0x610] ;  /* 0x00018400ff1d7b82 */ /* 0x000ee20000000800 */
[----:B------:R-:W-:Y:S05]  /*16a0*/  @!P0 BRA `(.L_x_15) ;  /* 0x0000000000288947 */ /* 0x000fea0003800000 */
[----:B------:R-:W4:Y:S02]  /*16b0*/  LDC R3, c[0x0][0x64c] ;  /* 0x00019300ff037b82 */ /* 0x000f240000000800 */
[----:B----4-:R-:W-:-:S05]  /*16c0*/  IADD3 R3, P0, R34, R3, RZ ;  /* 0x0000000322037210 */ /* 0x010fca0007f1e0ff */
[----:B------:R-:W-:-:S04]  /*16d0*/  IMAD.X R19, RZ, RZ, R11, P0 ;  /* 0x000000ffff137224 */ /* 0x000fc800000e060b */
[----:B------:R-:W-:-:S04]  /*16e0*/  IMAD.WIDE.U32 R10, R19, R32, RZ ;  /* 0x00000020130a7225 */ /* 0x000fc800078e00ff */
[----:B------:R-:W-:-:S04]  /*16f0*/  IMAD.WIDE.U32 R12, P0, R3, R33, R10 ;  /* 0x00000021030c7225 */ /* 0x000fc8000780000a */
[----:B------:R-:W-:-:S04]  /*1700*/  IMAD.WIDE.U32 R10, R3, R32, RZ ;  /* 0x00000020030a7225 */ /* 0x000fc800078e00ff */
[----:B------:R-:W-:Y:S01]  /*1710*/  IMAD.X R15, RZ, RZ, RZ, P0 ;  /* 0x000000ffff0f7224 */ /* 0x000fe200000e06ff */
[----:B------:R-:W-:Y:S01]  /*1720*/  IADD3 RZ, P0, R11, R12, RZ ;  /* 0x0000000c0bff7210 */ /* 0x000fe20007f1e0ff */
[----:B------:R-:W-:-:S04]  /*1730*/  IMAD.MOV.U32 R14, RZ, RZ, R13 ;  /* 0x000000ffff0e7224 */ /* 0x000fc800078e000d */
[----:B------:R-:W-:-:S08]  /*1740*/  IMAD.WIDE.U32.X R10, R19, R33, R14, P0 ;  /* 0x00000021130a7225 */ /* 0x000fd000000e040e */
.L_x_15:
[----:B0-----:R-:W-:Y:S01]  /*1750*/  SHF.R.U64 R7, R10, R22, R11 ;  /* 0x000000160a077219 */ /* 0x001fe2000000120b */
[----:B-1----:R-:W-:Y:S01]  /*1760*/  VIADD R10, R24, 0xffffffff ;  /* 0xffffffff180a7836 */ /* 0x002fe20000000000 */
[----:B------:R-:W-:Y:S01]  /*1770*/  SHF.L.U32 R3, R28, R31, RZ ;  /* 0x0000001f1c037219 */ /* 0x000fe200000006ff */
[----:B------:R-:W-:Y:S01]  /*1780*/  @P1 IMAD R21, R25, R20, R6 ;  /* 0x0000001419151224 */ /* 0x000fe200078e0206 */
[----:B------:R-:W-:Y:S01]  /*1790*/  LOP3.LUT R18, R35, R18, RZ, 0xc0, !PT ;  /* 0x0000001223127212 */ /* 0x000fe200078ec0ff */
[----:B------:R-:W-:Y:S02]  /*17a0*/  IMAD.MOV R11, RZ, RZ, -R7 ;  /* 0x000000ffff0b7224 */ /* 0x000fe400078e0a07 */
[----:B------:R-:W-:Y:S02]  /*17b0*/  IMAD.MOV.U32 R6, RZ, RZ, 0x1 ;  /* 0x00000001ff067424 */ /* 0x000fe400078e00ff */
[----:B------:R-:W-:Y:S01]  /*17c0*/  IMAD R18, R3, R7, R18 ;  /* 0x0000000703127224 */ /* 0x000fe200078e0212 */
[----:B------:R-:W-:Y:S01]  /*17d0*/  LOP3.LUT R7, R27, R10, RZ, 0xc0, !PT ;  /* 0x0000000a1b077212 */ /* 0x000fe200078ec0ff */
[----:B--2---:R-:W-:-:S02]  /*17e0*/  IMAD R3, R11, R26, R34 ;  /* 0x0000001a0b037224 */ /* 0x004fc400078e0222 */
[----:B---3--:R-:W-:Y:S02]  /*17f0*/  IMAD R22, R18, R29, R21 ;  /* 0x0000001d12167224 */ /* 0x008fe400078e0215 */
[----:B------:R-:W-:Y:S01]  /*1800*/  IMAD R7, R3, R24, R7 ;  /* 0x0000001803077224 */ /* 0x000fe200078e0207 */
[----:B------:R-:W-:Y:S01]  /*1810*/  PRMT R3, R6, 0x7610, R3 ;  /* 0x0000761006037816 */ /* 0x000fe20000000003 */
[----:B------:R-:W-:-:S03]  /*1820*/  IMAD.MOV.U32 R19, RZ, RZ, R30 ;  /* 0x000000ffff137224 */ /* 0x000fc600078e001e */
[----:B------:R-:W-:Y:S02]  /*1830*/  SEL R18, R7, R22, !P1 ;  /* 0x0000001607127207 */ /* 0x000fe40004800000 */
[----:B------:R-:W-:-:S07]  /*1840*/  SEL R22, R22, R7, !P1 ;  /* 0x0000000716167207 */ /* 0x000fce0004800000 */
.L_x_13:
[----:B------:R-:W-:Y:S05]  /*1850*/  @!P2 BRA `(.L_x_16) ;  /* 0x00000000000ca947 */ /* 0x000fea0003800000 */
[----:B------:R-:W-:Y:S01]  /*1860*/  UCGABAR_WAIT ;  /* 0x0000000000007dc7 */ /* 0x000fe20008000000 */
[----:B------:R-:W-:Y:S01]  /*1870*/  CCTL.IVALL ;  /* 0x00000000ff00798f */ /* 0x000fe20002000000 */
[----:B------:R-:W-:Y:S05]  /*1880*/  BRA `(.L_x_17) ;  /* 0x0000000000047947 */ /* 0x000fea0003800000 */
.L_x_16:
[----:B------:R-:W-:Y:S06]  /*1890*/  BAR.SYNC.DEFER_BLOCKING 0x0 ;  /* 0x0000000000007b1d */ /* 0x000fec0000010000 */
.L_x_17:
[----:B------:R-:W-:Y:S05]  /*18a0*/  @!P4 BRA `(.L_x_18) ;  /* 0x0000004c00f8c947 */ /* 0x000fea0003800000 */
[----:B------:R-:W-:-:S13]  /*18b0*/  ISETP.GT.U32.AND P0, PT, R36, 0x1, PT ;  /* 0x000000012400780c */ /* 0x000fda0003f04070 */
[----:B------:R-:W-:Y:S05]  /*18c0*/  @P0 EXIT ;  /* 0x000000000000094d */ /* 0x000fea0003800000 */
.L_x_19:
[----:B------:R-:W-:-:S08]  /*18d0*/  NOP ;  /* 0x0000000000007918 */ /* 0x000fd00000000000 */
[----:B------:R-:W1:Y:S02]  /*18e0*/  USETMAXREG.TRY_ALLOC.CTAPOOL UP0, 0xe8 ;  /* 0x000000e8000079c8 */ /* 0x000e640008000600 */
[----:B-1----:R-:W-:-:S13]  /*18f0*/  PLOP3.LUT P0, PT, PT, PT, UP0, 0x80, 0x0 ;  /* 0x000000000000781c */ /* 0x002fda0003f0f008 */
[----:B------:R-:W-:Y:S05]  /*1900*/  @!P0 BRA `(.L_x_19) ;  /* 0xfffffffc00f08947 */ /* 0x000fea000383ffff */
[----:B------:R-:W-:-:S13]  /*1910*/  LOP3.LUT P0, RZ, R3, 0xff, RZ, 0xc0, !PT ;  /* 0x000000ff03ff7812 */ /* 0x000fda000780c0ff */
[----:B------:R-:W-:Y:S05]  /*1920*/  @!P0 EXIT ;  /* 0x000000000000894d */ /* 0x000fea0003800000 */
[----:B------:R-:W2:Y:S01]  /*1930*/  LDL.64 R10, [R1] ;  /* 0x00000000010a7983 */ /* 0x000ea20000100a00 */
[----:B------:R-:W1:Y:S01]  /*1940*/  S2UR UR4, SR_CgaCtaId ;  /* 0x00000000000479c3 */ /* 0x000e620000008800 */
[CC--:B------:R-:W-:Y:S01]  /*1950*/  LEA.HI R3, R8.reuse, R5.reuse, RZ, 0x2 ;  /* 0x0000000508037211 */ /* 0x0c0fe200078f10ff */
[----:B------:R-:W-:Y:S01]  /*1960*/  UMOV UR41, 0x400 ;  /* 0x0000040000297882 */ /* 0x000fe20000000000 */
[----:B------:R-:W-:Y:S01]  /*1970*/  UISETP.LT.AND UP0, UPT, UR40, 0x1, UPT ;  /* 0x000000012800788c */ /* 0x000fe2000bf01270 */
[----:B------:R-:W-:Y:S01]  /*1980*/  LEA.HI R8, R8, R5, RZ, 0x5 ;  /* 0x0000000508087211 */ /* 0x000fe200078f28ff */
[----:B------:R-:W-:Y:S01]  /*1990*/  UIADD3 UR5, UR43, -0x1, URZ ;  /* 0xffffffff2b057890 */ /* 0x000fe2000fffe03f */
[--C-:B------:R-:W-:Y:S01]  /*19a0*/  SHF.R.S32.HI R84, RZ, 0x2, R3.reuse ;  /* 0x00000002ff547819 */ /* 0x100fe20000011403 */
[----:B------:R-:W-:Y:S01]  /*19b0*/  USEL UR42, UR40, 0x1, UP0 ;  /* 0x00000001282a7887 */ /* 0x000fe20008000000 */
[----:B------:R-:W3:Y:S01]  /*19c0*/  LDC R6, c[0x0][0x658] ;  /* 0x00019600ff067b82 */ /* 0x000ee20000000800 */
[----:B------:R-:W-:Y:S01]  /*19d0*/  SHF.R.S32.HI R7, RZ, 0x1f, R3 ;  /* 0x0000001fff077819 */ /* 0x000fe20000011403 */
[----:B------:R-:W-:Y:S01]  /*19e0*/  UISETP.NE.AND UP0, UPT, UR5, URZ, UPT ;  /* 0x0000003f0500728c */ /* 0x000fe2000bf05270 */
[----:B------:R-:W-:Y:S01]  /*19f0*/  LOP3.LUT R4, R3, 0xfffffffc, RZ, 0xc0, !PT ;  /* 0xfffffffc03047812 */ /* 0x000fe200078ec0ff */
[----:B------:R-:W-:Y:S01]  /*1a00*/  ULDC UR8, c[0x0][0x284] ;  /* 0x0000a10000087ab9 */ /* 0x000fe20000000800 */
[----:B------:R-:W-:Y:S01]  /*1a10*/  LEA.HI R7, R7, R84, RZ, 0x3 ;  /* 0x0000005407077211 */ /* 0x000fe200078f18ff */
[----:B------:R-:W-:Y:S01]  /*1a20*/  USEL UR7, URZ, 0x1, UP0 ;  /* 0x000000013f077887 */ /* 0x000fe20008000000 */
[----:B------:R-:W-:Y:S01]  /*1a30*/  SHF.R.S32.HI R3, RZ, 0x5, R8 ;  /* 0x00000005ff037819 */ /* 0x000fe20000011408 */
[----:B------:R-:W4:Y:S01]  /*1a40*/  LDC.64 R88, c[0x0][0x5c8] ;  /* 0x00017200ff587b82 */ /* 0x000f220000000a00 */
[----:B------:R-:W-:Y:S01]  /*1a50*/  LOP3.LUT R7, R7, 0xfffffff8, RZ, 0xc0, !PT ;  /* 0xfffffff807077812 */ /* 0x000fe200078ec0ff */
[----:B------:R-:W-:Y:S01]  /*1a60*/  IMAD.IADD R4, R5, 0x1, -R4 ;  /* 0x0000000105047824 */ /* 0x000fe200078e0a04 */
[----:B------:R-:W-:Y:S01]  /*1a70*/  LOP3.LUT R94, R23, 0x1, RZ, 0xfc, !PT ;  /* 0x00000001175e7812 */ /* 0x000fe200078efcff */
[----:B------:R-:W-:Y:S01]  /*1a80*/  IMAD.MOV.U32 R5, RZ, RZ, -0x1 ;  /* 0xffffffffff057424 */ /* 0x000fe200078e00ff */
[----:B------:R-:W-:Y:S01]  /*1a90*/  USHF.L.U32 UR47, UR40, 0x1, URZ ;  /* 0x00000001282f7899 */ /* 0x000fe2000800063f */
[----:B------:R-:W-:Y:S01]  /*1aa0*/  IMAD.IADD R84, R84, 0x1, -R7 ;  /* 0x0000000154547824 */ /* 0x000fe200078e0a07 */
[----:B------:R-:W-:Y:S01]  /*1ab0*/  UIADD3 UR42, -UR42, UR40, URZ ;  /* 0x000000282a2a7290 */ /* 0x000fe2000fffe13f */
[----:B------:R-:W0:Y:S01]  /*1ac0*/  LDC R91, c[0x0][0x288] ;  /* 0x0000a200ff5b7b82 */ /* 0x000e220000000800 */
[----:B-1----:R-:W-:Y:S01]  /*1ad0*/  ULEA UR41, UR4, UR41, 0x18 ;  /* 0x0000002904297291 */ /* 0x002fe2000f8ec03f */
[----:B------:R-:W-:Y:S01]  /*1ae0*/  IMAD.SHL.U32 R86, R4, 0x2, RZ ;  /* 0x0000000204567824 */ /* 0x000fe200078e00ff */
[----:B------:R-:W-:Y:S01]  /*1af0*/  USHF.L.U32 UR4, UR5, 0x3, URZ ;  /* 0x0000000305047899 */ /* 0x000fe2000800063f */
[--C-:B------:R-:W-:Y:S01]  /*1b00*/  SHF.R.S32.HI R85, RZ, 0x1f, R84.reuse ;  /* 0x0000001fff557819 */ /* 0x100fe20000011454 */
[----:B------:R-:W-:Y:S01]  /*1b10*/  UIADD3 UR5, UR41, 0x380, URZ ;  /* 0x0000038029057890 */ /* 0x000fe2000fffe03f */
[--C-:B------:R-:W-:Y:S01]  /*1b20*/  IMAD R93, R3, -0x10, -R84.reuse ;  /* 0xfffffff0035d7824 */ /* 0x100fe200078e0a54 */
[----:B------:R-:W-:Y:S01]  /*1b30*/  UIADD3 UR6, UR41, 0x14b80, URZ ;  /* 0x00014b8029067890 */ /* 0x000fe2000fffe03f */
[----:B---3--:R-:W-:Y:S01]  /*1b40*/  SHF.L.U32 R5, R5, R6, RZ ;  /* 0x0000000605057219 */ /* 0x008fe200000006ff */
[----:B------:R-:W-:Y:S01]  /*1b50*/  USHF.R.U32.HI UR5, URZ, 0x4, UR5 ;  /* 0x000000043f057899 */ /* 0x000fe20008011605 */
[----:B------:R-:W-:Y:S01]  /*1b60*/  IMAD.WIDE R84, R3, 0x10, R84 ;  /* 0x0000001003547825 */ /* 0x000fe200078e0254 */
[----:B------:R-:W-:Y:S01]  /*1b70*/  USHF.R.U32.HI UR6, URZ, 0x4, UR6 ;  /* 0x000000043f067899 */ /* 0x000fe20008011606 */
[----:B------:R-:W-:Y:S01]  /*1b80*/  LOP3.LUT R92, RZ, R5, RZ, 0x33, !PT ;  /* 0x00000005ff5c7212 */ /* 0x000fe200078e33ff */
[----:B------:R-:W-:Y:S01]  /*1b90*/  UIADD3 UR48, UR41, 0x2a0, URZ ;  /* 0x000002a029307890 */ /* 0x000fe2000fffe03f */
[----:B------:R-:W-:Y:S01]  /*1ba0*/  IMAD.U32 R95, RZ, RZ, UR7 ;  /* 0x00000007ff5f7e24 */ /* 0x000fe2000f8e00ff */
[----:B------:R-:W-:Y:S01]  /*1bb0*/  ULOP3.LUT UR4, UR4, 0x8, URZ, 0xc0, !UPT ;  /* 0x0000000804047892 */ /* 0x000fe2000f8ec03f */
[C---:B----4-:R-:W-:Y:S01]  /*1bc0*/  SHF.L.U64.HI R89, R88.reuse, 0x3, R89 ;  /* 0x0000000358597819 */ /* 0x050fe20000010259 */
[----:B------:R-:W-:Y:S01]  /*1bd0*/  ULOP3.LUT UR5, UR5, 0x3fff, URZ, 0xc0, !UPT ;  /* 0x00003fff05057892 */ /* 0x000fe2000f8ec03f */
[----:B------:R-:W-:Y:S01]  /*1be0*/  IMAD.SHL.U32 R88, R88, 0x8, RZ ;  /* 0x0000000858587824 */ /* 0x000fe200078e00ff */
[----:B------:R-:W-:Y:S01]  /*1bf0*/  ULOP3.LUT UR6, UR6, 0x3fff, URZ, 0xc0, !UPT ;  /* 0x00003fff06067892 */ /* 0x000fe2000f8ec03f */
[----:B------:R-:W-:Y:S01]  /*1c00*/  SHF.R.S32.HI R87, RZ, 0x1f, R86 ;  /* 0x0000001fff577819 */ /* 0x000fe20000011456 */
[----:B------:R-:W-:Y:S01]  /*1c10*/  VIADD R93, R93, UR8 ;  /* 0x000000085d5d7c36 */ /* 0x000fe20008000000 */
[----:B------:R-:W-:Y:S01]  /*1c20*/  ULEA UR43, UR43, UR48, 0x3 ;  /* 0x000000302b2b7291 */ /* 0x000fe2000f8e183f */
[----:B0-----:R-:W-:Y:S01]  /*1c30*/  IMAD R91, R4, -0x2, R91 ;  /* 0xfffffffe045b7824 */ /* 0x001fe200078e025b */
[----:B------:R-:W-:-:S02]  /*1c40*/  ULOP3.LUT UR49, UR4, 0x8, URZ, 0x3c, !UPT ;  /* 0x0000000804317892 */ /* 0x000fc4000f8e3c3f */
[----:B------:R-:W-:Y:S02]  /*1c50*/  ULOP3.LUT UR44, UR4, 0x18, URZ, 0x3c, !UPT ;  /* 0x00000018042c7892 */ /* 0x000fe4000f8e3c3f */
[----:B------:R-:W-:Y:S02]  /*1c60*/  ULOP3.LUT UR45, UR5, 0x10000, URZ, 0xfc, !UPT ;  /* 0x00010000052d7892 */ /* 0x000fe4000f8efc3f */
[----:B------:R-:W-:Y:S01]  /*1c70*/  ULOP3.LUT UR46, UR6, 0x10000, URZ, 0xfc, !UPT ;  /* 0x00010000062e7892 */ /* 0x000fe2000f8efc3f */
[----:B--2---:R-:W-:-:S11]  /*1c80*/  SHF.L.U64.HI R90, R10, 0x1, R0 ;  /* 0x000000010a5a7819 */ /* 0x004fd60000010200 */
.L_x_151:
[----:B------:R-:W-:-:S04]  /*1c90*/  SHF.L.U32 R0, R95, 0x1f, RZ ;  /* 0x0000001f5f007819 */ /* 0x000fc800000006ff */
[----:B------:R-:W0:Y:S02]  /*1ca0*/  SYNCS.PHASECHK.TRANS64.TRYWAIT P0, [UR43+-0x8], R0 ;  /* 0xfffff800ff0075a7 */ /* 0x000e24000800016b */
[----:B0--3--:R-:W-:Y:S05]  /*1cb0*/  @!P0 BRA `(.L_x_20) ;  /* 0x0000007000288947 */ /* 0x009fea0003800000 */
.L_x_210:
[----:B------:R-:W-:Y:S02]  /*1cc0*/  ULDC UR4, c[0x0][0x28c] ;  /* 0x0000a30000047ab9 */ /* 0x000fe40000000800 */
[----:B------:R-:W-:-:S13]  /*1cd0*/  ISETP.LT.AND P0, PT, RZ, UR4, PT ;  /* 0x00000004ff007c0c */ /* 0x000fda000bf01270 */
[----:B------:R-:W-:Y:S05]  /*1ce0*/  @P0 BRA `(.L_x_21) ;  /* 0x0000000000400947 */ /* 0x000fea0003800000 */
[----:B0-----:R-:W-:Y:S01]  /*1cf0*/  MOV R0, 0x0 ;  /* 0x0000000000007802 */ /* 0x001fe20000000f00 */
[----:B------:R-:W-:Y:S01]  /*1d00*/  ULDC.64 UR4, c[0x4][0x68] ;  /* 0x01001a0000047ab9 */ /* 0x000fe20000000a00 */
[----:B------:R-:W-:Y:S01]  /*1d10*/  ULDC.64 UR6, c[0x4][0x8] ;  /* 0x0100020000067ab9 */ /* 0x000fe20000000a00 */
[----:B------:R-:W-:Y:S01]  /*1d20*/  IMAD.U32 R4, RZ, RZ, UR4 ;  /* 0x00000004ff047e24 */ /* 0x000fe2000f8e00ff */
[----:B------:R0:W1:Y:S01]  /*1d30*/  LDC.64 R14, c[0x4][R0] ;  /* 0x01000000000e7b82 */ /* 0x0000620000000a00 */
[----:B------:R-:W-:Y:S01]  /*1d40*/  IMAD.U32 R5, RZ, RZ, UR5 ;  /* 0x00000005ff057e24 */ /* 0x000fe2000f8e00ff */
[----:B------:R-:W-:Y:S01]  /*1d50*/  ULDC.64 UR4, c[0x4][0x70] ;  /* 0x01001c0000047ab9 */ /* 0x000fe20000000a00 */
[----:B------:R-:W-:Y:S02]  /*1d60*/  IMAD.U32 R10, RZ, RZ, UR6 ;  /* 0x00000006ff0a7e24 */ /* 0x000fe4000f8e00ff */
[----:B------:R-:W-:Y:S02]  /*1d70*/  IMAD.U32 R6, RZ, RZ, UR4 ;  /* 0x00000004ff067e24 */ /* 0x000fe4000f8e00ff */
[----:B------:R-:W-:-:S02]  /*1d80*/  IMAD.U32 R7, RZ, RZ, UR5 ;  /* 0x00000005ff077e24 */ /* 0x000fc4000f8e00ff */
[----:B------:R-:W-:Y:S02]  /*1d90*/  IMAD.U32 R11, RZ, RZ, UR7 ;  /* 0x00000007ff0b7e24 */ /* 0x000fe4000f8e00ff */
[----:B------:R-:W-:Y:S02]  /*1da0*/  IMAD.MOV.U32 R8, RZ, RZ, 0x1e1 ;  /* 0x000001e1ff087424 */ /* 0x000fe400078e00ff */
[----:B------:R-:W-:Y:S02]  /*1db0*/  IMAD.MOV.U32 R12, RZ, RZ, 0x1 ;  /* 0x00000001ff0c7424 */ /* 0x000fe400078e00ff */
[----:B0-----:R-:W-:-:S07]  /*1dc0*/  IMAD.MOV.U32 R13, RZ, RZ, RZ ;  /* 0x000000ffff0d7224 */ /* 0x001fce00078e00ff */
[----:B------:R-:W-:-:S07]  /*1dd0*/  LEPC R20, `(.L_x_21) ;  /* 0x000000001014794e */ /* 0x000fce0000000000 */
[----:B-1---5:R-:W-:Y:S05]  /*1de0*/  CALL.ABS.NOINC R14 ;  /* 0x000000000e007343 */ /* 0x022fea0003c00000 */
.L_x_21:
[----:B------:R-:W-:-:S13]  /*1df0*/  ISETP.NE.AND P0, PT, R94, 0x3, PT ;  /* 0x000000035e00780c */ /* 0x000fda0003f05270 */
[----:B------:R-:W-:Y:S05]  /*1e00*/  @!P0 BRA `(.L_x_22) ;  /* 0x0000000000048947 */ /* 0x000fea0003800000 */
[----:B------:R-:W-:Y:S01]  /*1e10*/  BPT.TRAP 0x1 ;  /* 0x000000040000795c */ /* 0x000fe20000300000 */
.L_x_22:
[----:B0-----:R-:W-:Y:S02]  /*1e20*/  IMAD.U32 R3, RZ, RZ, UR38 ;  /* 0x00000026ff037e24 */ /* 0x001fe4000f8e00ff */
[----:B------:R-:W-:-:S03]  /*1e30*/  IMAD.U32 R0, RZ, RZ, UR39 ;  /* 0x00000027ff007e24 */ /* 0x000fc6000f8e00ff */
[----:B------:R-:W-:Y:S02]  /*1e40*/  LEA R3, R3, UR41, 0x3 ;  /* 0x0000002903037c11 */ /* 0x000fe4000f8e18ff */
[----:B------:R-:W-:-:S04]  /*1e50*/  SHF.L.U32 R0, R0, 0x1f, RZ ;  /* 0x0000001f00007819 */ /* 0x000fc800000006ff */
[----:B------:R0:W1:Y:S01]  /*1e60*/  SYNCS.PHASECHK.TRANS64.TRYWAIT P1, [R3+URZ], R0 ;  /* 0x00000000030075a7 */ /* 0x000062000802017f */
[----:B------:R-:W-:Y:S05]  /*1e70*/  @!P0 BRA `(.L_x_23) ;  /* 0x0000000000048947 */ /* 0x000fea0003800000 */
[----:B------:R-:W-:Y:S01]  /*1e80*/  BPT.TRAP 0x1 ;  /* 0x000000040000795c */ /* 0x000fe20000300000 */
.L_x_23:
[----:B-1----:R-:W-:Y:S05]  /*1e90*/  @P1 BRA `(.L_x_24) ;  /* 0x0000000000081947 */ /* 0x002fea0003800000 */
[----:B------:R-:W1:Y:S02]  /*1ea0*/  SYNCS.PHASECHK.TRANS64.TRYWAIT P1, [R3+URZ], R0 ;  /* 0x00000000030075a7 */ /* 0x000e64000802017f */
[----:B-1----:R-:W-:Y:S05]  /*1eb0*/  @!P1 BRA `(.L_x_25) ;  /* 0x0000006c00c09947 */ /* 0x002fea0003800000 */
.L_x_24:
[----:B------:R-:W-:Y:S05]  /*1ec0*/  WARPSYNC.ALL ;  /* 0x0000000000007948 */ /* 0x000fea0003800000 */
[----:B------:R-:W-:Y:S01]  /*1ed0*/  ULEA UR4, UR38, UR45, 0x7 ;  /* 0x0000002d26047291 */ /* 0x000fe2000f8e383f */
[----:B------:R-:W-:Y:S01]  /*1ee0*/  WARPGROUP.ARRIVE ;  /* 0x00000000000079c5 */ /* 0x000fe20000000000 */
[----:B------:R-:W-:Y:S01]  /*1ef0*/  UIMAD UR8, UR38, 0xe0, UR46 ;  /* 0x000000e0260878a4 */ /* 0x000fe2000f8e022e */
[----:B01----:R-:W-:Y:S01]  /*1f00*/  IMAD.U32 R0, RZ, RZ, UR42 ;  /* 0x0000002aff007e24 */ /* 0x003fe2000f8e00ff */
[----:B------:R-:W-:Y:S01]  /*1f10*/  UMOV UR5, 0xc0000010 ;  /* 0xc000001000057882 */ /* 0x000fe20000000000 */
[----:B------:R-:W-:Y:S01]  /*1f20*/  UMOV UR7, 0xc0000010 ;  /* 0xc000001000077882 */ /* 0x000fe20000000000 */
[----:B------:R-:W-:-:S02]  /*1f30*/  UIADD3 UR9, UR8, 0x20, URZ ;  /* 0x0000002008097890 */ /* 0x000fc4000fffe03f */
[----:B------:R-:W-:Y:S01]  /*1f40*/  UIADD3 UR10, UR8, 0x40, URZ ;  /* 0x00000040080a7890 */ /* 0x000fe2000fffe03f */
[----:B------:R-:W-:Y:S01]  /*1f50*/  ISETP.GE.AND P1, PT, R0, 0x1, PT ;  /* 0x000000010000780c */ /* 0x000fe20003f26270 */
[----:B------:R-:W-:Y:S01]  /*1f60*/  UMOV UR6, UR8 ;  /* 0x0000000800067c82 */ /* 0x000fe20008000000 */
[----:B------:R-:W-:Y:S01]  /*1f70*/  UIADD3 UR11, UR8, 0x60, URZ ;  /* 0x00000060080b7890 */ /* 0x000fe2000fffe03f */
[----:B------:R-:W-:Y:S01]  /*1f80*/  HGMMA.64x16x16.F32 R72, gdesc[UR4], RZ, !UPT, gsb0 ;  /* 0x00200000044879f0 */ /* 0x000fe2000c0008ff */
[----:B------:R-:W-:Y:S01]  /*1f90*/  UMOV UR6, UR9 ;  /* 0x0000000900067c82 */ /* 0x000fe20008000000 */
[----:B------:R-:W-:Y:S01]  /*1fa0*/  UMOV UR7, 0xc0000010 ;  /* 0xc000001000077882 */ /* 0x000fe20000000000 */
[----:B------:R-:W-:Y:S01]  /*1fb0*/  UIADD3 UR9, UR8, 0x80, URZ ;  /* 0x0000008008097890 */ /* 0x000fe2000fffe03f */
[----:B------:R-:W-:Y:S02]  /*1fc0*/  WARPGROUP.DEPBAR.LE gsb0, 0x0 ;  /* 0x00008000000079c5 */ /* 0x000fe40000010000 */
[----:B------:R-:W-:-:S06]  /*1fd0*/  WARPGROUP.ARRIVE ;  /* 0x00000000000079c5 */ /* 0x000fcc0000000000 */
[----:B------:R-:W-:Y:S01]  /*1fe0*/  HGMMA.64x16x16.F32 R64, gdesc[UR4], RZ, !UPT, gsb0 ;  /* 0x00200000044079f0 */ /* 0x000fe2000c0008ff */
[----:B------:R-:W-:Y:S01]  /*1ff0*/  UMOV UR6, UR10 ;  /* 0x0000000a00067c82 */ /* 0x000fe20008000000 */
[----:B------:R-:W-:Y:S01]  /*2000*/  UMOV UR7, 0xc0000010 ;  /* 0xc000001000077882 */ /* 0x000fe20000000000 */
[----:B------:R-:W-:Y:S02]  /*2010*/  UIADD3 UR10, UR8, 0xa0, URZ ;  /* 0x000000a0080a7890 */ /* 0x000fe4000fffe03f */
[----:B------:R-:W-:Y:S01]  /*2020*/  UIADD3 UR8, UR8, 0xc0, URZ ;  /* 0x000000c008087890 */ /* 0x000fe2000fffe03f */
[----:B------:R-:W-:Y:S02]  /*2030*/  WARPGROUP.DEPBAR.LE gsb0, 0x0 ;  /* 0x00008000000079c5 */ /* 0x000fe40000010000 */
[----:B------:R-:W-:-:S06]  /*2040*/  WARPGROUP.ARRIVE ;  /* 0x00000000000079c5 */ /* 0x000fcc0000000000 */
[----:B------:R-:W-:Y:S01]  /*2050*/  HGMMA.64x16x16.F32 R56, gdesc[UR4], RZ, !UPT, gsb0 ;  /* 0x00200000043879f0 */ /* 0x000fe2000c0008ff */
[----:B------:R-:W-:Y:S01]  /*2060*/  UMOV UR6, UR11 ;  /* 0x0000000b00067c82 */ /* 0x000fe20008000000 */
[----:B------:R-:W-:Y:S01]  /*2070*/  UMOV UR7, 0xc0000010 ;  /* 0xc000001000077882 */ /* 0x000fe20000000000 */
        /* <DEDUP_REMOVED lines=17> */
[----:B------:R-:W-:Y:S03]  /*2190*/  HGMMA.64x16x16.F32 R24, gdesc[UR4], RZ, !UPT, gsb0 ;  /* 0x00200000041879f0 */ /* 0x000fe6000c0008ff */
[----:B------:R-:W-:Y:S02]  /*21a0*/  WARPGROUP.DEPBAR.LE gsb0, 0x0 ;  /* 0x00008000000079c5 */ /* 0x000fe40000010000 */
[----:B------:R-:W-:Y:S05]  /*21b0*/  @!P1 BRA `(.L_x_26) ;  /* 0x00000004004c9947 */ /* 0x000fea0003800000 */
[----:B------:R-:W-:Y:S01]  /*21c0*/  UIADD3 UR4, UR38, 0x1, URZ ;  /* 0x0000000126047890 */ /* 0x000fe2000fffe03f */
[----:B------:R-:W-:Y:S02]  /*21d0*/  IMAD.U32 R0, RZ, RZ, UR42 ;  /* 0x0000002aff007e24 */ /* 0x000fe4000f8e00ff */
[----:B------:R-:W-:Y:S01]  /*21e0*/  IMAD.U32 R3, RZ, RZ, UR38 ;  /* 0x00000026ff037e24 */ /* 0x000fe2000f8e00ff */
[----:B------:R-:W-:-:S04]  /*21f0*/  UISETP.NE.AND UP0, UPT, UR4, 0x29, UPT ;  /* 0x000000290400788c */ /* 0x000fc8000bf05270 */
[----:B------:R-:W-:Y:S02]  /*2200*/  USEL UR5, URZ, 0x1, UP0 ;  /* 0x000000013f057887 */ /* 0x000fe40008000000 */
[----:B------:R-:W-:Y:S02]  /*2210*/  USEL UR8, UR4, URZ, UP0 ;  /* 0x0000003f04087287 */ /* 0x000fe40008000000 */
[----:B------:R-:W-:-:S06]  /*2220*/  ULOP3.LUT UR5, UR39, UR5, URZ, 0x3c, !UPT ;  /* 0x0000000527057292 */ /* 0x000fcc000f8e3c3f */
[----:B------:R-:W-:-:S07]  /*2230*/  IMAD.U32 R6, RZ, RZ, UR5 ;  /* 0x00000005ff067e24 */ /* 0x000fce000f8e00ff */
.L_x_33:
[----:B------:R-:W-:Y:S05]  /*2240*/  @!P0 BRA `(.L_x_27) ;  /* 0x0000000000048947 */ /* 0x000fea0003800000 */
[----:B------:R-:W-:Y:S01]  /*2250*/  BPT.TRAP 0x1 ;  /* 0x000000040000795c */ /* 0x000fe20000300000 */
.L_x_27:
[----:B------:R-:W-:Y:S01]  /*2260*/  ULEA UR4, UR8, UR41, 0x3 ;  /* 0x0000002908047291 */ /* 0x000fe2000f8e183f */
[----:B------:R-:W-:-:S08]  /*2270*/  SHF.L.U32 R4, R6, 0x1f, RZ ;  /* 0x0000001f06047819 */ /* 0x000fd000000006ff */
[----:B------:R0:W1:Y:S01]  /*2280*/  SYNCS.PHASECHK.TRANS64.TRYWAIT P1, [UR4], R4 ;  /* 0x00000004ff0075a7 */ /* 0x0000620008020144 */
[----:B------:R-:W-:Y:S05]  /*2290*/  @!P0 BRA `(.L_x_28) ;  /* 0x0000000000048947 */ /* 0x000fea0003800000 */
[----:B------:R-:W-:Y:S01]  /*22a0*/  BPT.TRAP 0x1 ;  /* 0x000000040000795c */ /* 0x000fe20000300000 */
.L_x_28:
[----:B-1----:R-:W-:Y:S05]  /*22b0*/  @P1 BRA `(.L_x_29) ;  /* 0x0000000000081947 */ /* 0x002fea0003800000 */
[----:B------:R-:W1:Y:S02]  /*22c0*/  SYNCS.PHASECHK.TRANS64.TRYWAIT P1, [UR4], R4 ;  /* 0x00000004ff0075a7 */ /* 0x000e640008020144 */
[----:B-1----:R-:W-:Y:S05]  /*22d0*/  @!P1 BRA `(.L_x_30) ;  /* 0x0000006800cc9947 */ /* 0x002fea0003800000 */
.L_x_29:
[----:B------:R-:W-:Y:S01]  /*22e0*/  ULEA UR4, UR8, UR45, 0x7 ;  /* 0x0000002d08047291 */ /* 0x000fe2000f8e383f */
[----:B------:R-:W-:Y:S01]  /*22f0*/  WARPGROUP.ARRIVE ;  /* 0x00000000000079c5 */ /* 0x000fe20000000000 */
[----:B------:R-:W-:Y:S01]  /*2300*/  UIMAD UR9, UR8, 0xe0, UR46 ;  /* 0x000000e0080978a4 */ /* 0x000fe2000f8e022e */
[----:B------:R-:W-:Y:S01]  /*2310*/  UMOV UR5, 0xc0000010 ;  /* 0xc000001000057882 */ /* 0x000fe20000000000 */
[----:B------:R-:W-:Y:S02]  /*2320*/  UMOV UR7, 0xc0000010 ;  /* 0xc000001000077882 */ /* 0x000fe40000000000 */
[----:B------:R-:W-:Y:S02]  /*2330*/  UIADD3 UR10, UR9, 0x20, URZ ;  /* 0x00000020090a7890 */ /* 0x000fe4000fffe03f */
[----:B------:R-:W-:Y:S02]  /*2340*/  UIADD3 UR11, UR9, 0x40, URZ ;  /* 0x00000040090b7890 */ /* 0x000fe4000fffe03f */
[----:B------:R-:W-:Y:S01]  /*2350*/  UMOV UR6, UR9 ;  /* 0x0000000900067c82 */ /* 0x000fe20008000000 */
[----:B------:R-:W-:Y:S01]  /*2360*/  UIADD3 UR12, UR9, 0x60, URZ ;  /* 0x00000060090c7890 */ /* 0x000fe2000fffe03f */
[----:B------:R-:W-:Y:S01]  /*2370*/  HGMMA.64x16x16.F32 R72, gdesc[UR4], R72, gsb0 ;  /* 0x00200000044879f0 */ /* 0x000fe20008000848 */
[----:B------:R-:W-:Y:S01]  /*2380*/  UMOV UR6, UR10 ;  /* 0x0000000a00067c82 */ /* 0x000fe20008000000 */
[----:B------:R-:W-:Y:S01]  /*2390*/  UMOV UR7, 0xc0000010 ;  /* 0xc000001000077882 */ /* 0x000fe20000000000 */
[----:B------:R-:W-:Y:S01]  /*23a0*/  UIADD3 UR10, UR9, 0x80, URZ ;  /* 0x00000080090a7890 */ /* 0x000fe2000fffe03f */
[----:B------:R-:W-:-:S02]  /*23b0*/  WARPGROUP.DEPBAR.LE gsb0, 0x0 ;  /* 0x00008000000079c5 */ /* 0x000fc40000010000 */
[----:B------:R-:W-:-:S06]  /*23c0*/  WARPGROUP.ARRIVE ;  /* 0x00000000000079c5 */ /* 0x000fcc0000000000 */
[----:B------:R-:W-:Y:S01]  /*23d0*/  HGMMA.64x16x16.F32 R64, gdesc[UR4], R64, gsb0 ;  /* 0x00200000044079f0 */ /* 0x000fe20008000840 */
[----:B------:R-:W-:Y:S01]  /*23e0*/  UMOV UR6, UR11 ;  /* 0x0000000b00067c82 */ /* 0x000fe20008000000 */
[----:B------:R-:W-:Y:S01]  /*23f0*/  UMOV UR7, 0xc0000010 ;  /* 0xc000001000077882 */ /* 0x000fe20000000000 */
[----:B------:R-:W-:Y:S02]  /*2400*/  UIADD3 UR11, UR9, 0xa0, URZ ;  /* 0x000000a0090b7890 */ /* 0x000fe4000fffe03f */
[----:B------:R-:W-:Y:S01]  /*2410*/  UIADD3 UR9, UR9, 0xc0, URZ ;  /* 0x000000c009097890 */ /* 0x000fe2000fffe03f */
[----:B------:R-:W-:Y:S02]  /*2420*/  WARPGROUP.DEPBAR.LE gsb0, 0x0 ;  /* 0x00008000000079c5 */ /* 0x000fe40000010000 */
[----:B------:R-:W-:-:S06]  /*2430*/  WARPGROUP.ARRIVE ;  /* 0x00000000000079c5 */ /* 0x000fcc0000000000 */
[----:B------:R-:W-:Y:S01]  /*2440*/  HGMMA.64x16x16.F32 R56, gdesc[UR4], R56, gsb0 ;  /* 0x00200000043879f0 */ /* 0x000fe20008000838 */
[----:B------:R-:W-:Y:S01]  /*2450*/  UMOV UR6, UR12 ;  /* 0x0000000c00067c82 */ /* 0x000fe20008000000 */
[----:B------:R-:W-:Y:S01]  /*2460*/  UMOV UR7, 0xc0000010 ;  /* 0xc000001000077882 */ /* 0x000fe20000000000 */
        /* <DEDUP_REMOVED lines=17> */
[----:B------:R-:W-:Y:S03]  /*2580*/  HGMMA.64x16x16.F32 R24, gdesc[UR4], R24, gsb0 ;  /* 0x00200000041879f0 */ /* 0x000fe60008000818 */
[----:B------:R-:W-:Y:S02]  /*2590*/  WARPGROUP.DEPBAR.LE gsb0, 0x0 ;  /* 0x00008000000079c5 */ /* 0x000fe40000010000 */
[----:B------:R-:W-:Y:S05]  /*25a0*/  @!P0 BRA `(.L_x_31) ;  /* 0x0000000000048947 */ /* 0x000fea0003800000 */
[----:B------:R-:W-:Y:S01]  /*25b0*/  BPT.TRAP 0x1 ;  /* 0x000000040000795c */ /* 0x000fe20000300000 */
.L_x_31:
[----:B------:R-:W-:-:S13]  /*25c0*/  ISETP.NE.AND P1, PT, R81, RZ, PT ;  /* 0x000000ff5100720c */ /* 0x000fda0003f25270 */
[----:B01----:R-:W-:-:S05]  /*25d0*/  @P1 LEA R4, R3, UR41, 0x3 ;  /* 0x0000002903041c11 */ /* 0x003fca000f8e18ff */
[----:B------:R-:W-:-:S05]  /*25e0*/  @P1 VIADD R5, R4, 0x148 ;  /* 0x0000014804051836 */ /* 0x000fca0000000000 */
[----:B------:R-:W-:-:S04]  /*25f0*/  @P1 PRMT R5, R80, 0x654, R5 ;  /* 0x0000065450051816 */ /* 0x000fc80000000005 */
[----:B------:R0:W-:Y:S01]  /*2600*/  @P1 SYNCS.ARRIVE.TRANS64.RED.A1T0 RZ, [R5+URZ], RZ ;  /* 0x000000ff05ff19a7 */ /* 0x0001e2000810043f */
[----:B------:R-:W-:-:S13]  /*2610*/  ISETP.GT.U32.AND P1, PT, R23, 0x1, PT ;  /* 0x000000011700780c */ /* 0x000fda0003f24070 */
[----:B0-----:R-:W-:Y:S05]  /*2620*/  @P1 BRA `(.L_x_32) ;  /* 0x0000000000041947 */ /* 0x001fea0003800000 */
[----:B------:R-:W-:Y:S01]  /*2630*/  BPT.TRAP 0x1 ;  /* 0x000000040000795c */ /* 0x000fe20000300000 */
.L_x_32:
[----:B------:R-:W-:Y:S01]  /*2640*/  UIADD3 UR8, UR8, 0x1, URZ ;  /* 0x0000000108087890 */ /* 0x000fe2000fffe03f */
[C---:B------:R-:W-:Y:S01]  /*2650*/  ISETP.GT.AND P2, PT, R0.reuse, 0x1, PT ;  /* 0x000000010000780c */ /* 0x040fe20003f44270 */
[----:B------:R-:W-:Y:S02]  /*2660*/  VIADD R3, R3, 0x1 ;  /* 0x0000000103037836 */ /* 0x000fe40000000000 */
[----:B------:R-:W-:Y:S01]  /*2670*/  UISETP.NE.AND UP0, UPT, UR8, 0x29, UPT ;  /* 0x000000290800788c */ /* 0x000fe2000bf05270 */
[----:B------:R-:W-:Y:S02]  /*2680*/  VIADD R0, R0, 0xffffffff ;  /* 0xffffffff00007836 */ /* 0x000fe40000000000 */
[C---:B------:R-:W-:Y:S01]  /*2690*/  ISETP.NE.AND P1, PT, R3.reuse, 0x29, PT ;  /* 0x000000290300780c */ /* 0x040fe20003f25270 */
[----:B------:R-:W-:Y:S02]  /*26a0*/  USEL UR4, URZ, 0x1, UP0 ;  /* 0x000000013f047887 */ /* 0x000fe40008000000 */
[----:B------:R-:W-:Y:S01]  /*26b0*/  USEL UR8, UR8, URZ, UP0 ;  /* 0x0000003f08087287 */ /* 0x000fe20008000000 */
[----:B------:R-:W-:-:S03]  /*26c0*/  SEL R3, R3, RZ, P1 ;  /* 0x000000ff03037207 */ /* 0x000fc60000800000 */
[----:B------:R-:W-:Y:S01]  /*26d0*/  LOP3.LUT R6, R6, UR4, RZ, 0x3c, !PT ;  /* 0x0000000406067c12 */ /* 0x000fe2000f8e3cff */
[----:B------:R-:W-:Y:S07]  /*26e0*/  @P2 BRA `(.L_x_33) ;  /* 0xfffffff800d42947 */ /* 0x000fee000383ffff */
.L_x_26:
[----:B------:R-:W0:Y:S01]  /*26f0*/  LDC R0, c[0x0][0x28c] ;  /* 0x0000a300ff007b82 */ /* 0x000e220000000800 */
[----:B------:R-:W-:-:S04]  /*2700*/  IMAD.U32 R3, RZ, RZ, UR49 ;  /* 0x00000031ff037e24 */ /* 0x000fc8000f8e00ff */
[----:B------:R1:W-:Y:S01]  /*2710*/  SYNCS.ARRIVE.TRANS64.A1T0 RZ, [R3+UR48], RZ ;  /* 0x000000ff03ff79a7 */ /* 0x0003e20008100030 */
[----:B0-----:R-:W-:-:S13]  /*2720*/  ISETP.GE.AND P1, PT, R0, 0x1, PT ;  /* 0x000000010000780c */ /* 0x001fda0003f26270 */
[----:B-1----:R-:W-:Y:S05]  /*2730*/  @!P1 BRA `(.L_x_34) ;  /* 0x0000000000449947 */ /* 0x002fea0003800000 */
[----:B------:R-:W-:Y:S05]  /*2740*/  @!P0 BRA `(.L_x_35) ;  /* 0x0000000000048947 */ /* 0x000fea0003800000 */
[----:B------:R-:W-:Y:S01]  /*2750*/  BPT.TRAP 0x1 ;  /* 0x000000040000795c */ /* 0x000fe20000300000 */
.L_x_35:
[----:B------:R-:W-:-:S13]  /*2760*/  ISETP.NE.AND P0, PT, R81, RZ, PT ;  /* 0x000000ff5100720c */ /* 0x000fda0003f05270 */
[----:B------:R-:W-:-:S05]  /*2770*/  VOTEU.ANY UP0, P0 ;  /* 0x00000000003f7886 */ /* 0x000fca0000000100 */
[----:B------:R-:W-:-:S06]  /*2780*/  @UP0 UIADD3 UR4, UR38, UR42, URZ ;  /* 0x0000002a26040290 */ /* 0x000fcc000fffe03f */
[----:B------:R-:W-:Y:S02]  /*2790*/  IMAD.U32 R4, RZ, RZ, UR4 ;  /* 0x00000004ff047e24 */ /* 0x000fe4000f8e00ff */
[----:B------:R-:W-:Y:S02]  /*27a0*/  IMAD.U32 R3, RZ, RZ, UR4 ;  /* 0x00000004ff037e24 */ /* 0x000fe4000f8e00ff */
[----:B------:R-:W-:-:S05]  /*27b0*/  @P0 IMAD.WIDE.U32 R4, R4, -0x3831f383, RZ ;  /* 0xc7ce0c7d04040825 */ /* 0x000fca00078e00ff */
[----:B------:R-:W-:-:S05]  /*27c0*/  @P0 SHF.R.U32.HI R0, RZ, 0x5, R5 ;  /* 0x00000005ff000819 */ /* 0x000fca0000011605 */
[----:B------:R-:W-:-:S05]  /*27d0*/  @P0 IMAD R0, R0, -0x29, R3 ;  /* 0xffffffd700000824 */ /* 0x000fca00078e0203 */
[----:B------:R-:W-:-:S05]  /*27e0*/  @P0 LEA R0, R0, UR41, 0x3 ;  /* 0x0000002900000c11 */ /* 0x000fca000f8e18ff */
[----:B------:R-:W-:-:S05]  /*27f0*/  @P0 VIADD R3, R0, 0x148 ;  /* 0x0000014800030836 */ /* 0x000fca0000000000 */
[----:B------:R-:W-:-:S04]  /*2800*/  @P0 PRMT R3, R80, 0x654, R3 ;  /* 0x0000065450030816 */ /* 0x000fc80000000003 */
[----:B------:R0:W-:Y:S01]  /*2810*/  @P0 SYNCS.ARRIVE.TRANS64.RED.A1T0 RZ, [R3+URZ], RZ ;  /* 0x000000ff03ff09a7 */ /* 0x0001e2000810043f */
[----:B------:R-:W-:-:S13]  /*2820*/  ISETP.GT.U32.AND P0, PT, R23, 0x1, PT ;  /* 0x000000011700780c */ /* 0x000fda0003f04070 */
[----:B0-----:R-:W-:Y:S05]  /*2830*/  @P0 BRA `(.L_x_34) ;  /* 0x0000000000040947 */ /* 0x001fea0003800000 */
[----:B------:R-:W-:Y:S01]  /*2840*/  BPT.TRAP 0x1 ;  /* 0x000000040000795c */ /* 0x000fe20000300000 */
.L_x_34:
[----:B------:R-:W-:Y:S01]  /*2850*/  SHF.L.U32 R0, R95, 0x1f, RZ ;  /* 0x0000001f5f007819 */ /* 0x000fe200000006ff */
[----:B------:R-:W-:Y:S01]  /*2860*/  UIADD3 UR38, UR38, UR47, URZ ;  /* 0x0000002f26267290 */ /* 0x000fe2000fffe03f */
[----:B------:R-:W-:Y:S01]  /*2870*/  SHF.R.S32.HI R9, RZ, 0x1f, R19 ;  /* 0x0000001fff097819 */ /* 0x000fe20000011413 */
[----:B------:R-:W-:Y:S01]  /*2880*/  UISETP.GE.U32.AND UP1, UPT, UR47, 0x29, UPT ;  /* 0x000000292f00788c */ /* 0x000fe2000bf26070 */
[----:B------:R-:W0:Y:S01]  /*2890*/  SYNCS.PHASECHK.TRANS64.TRYWAIT P0, [UR43+0x8], R0 ;  /* 0x00000800ff0075a7 */ /* 0x000e22000800016b */
[----:B------:R-:W-:Y:S02]  /*28a0*/  UISETP.GT.U32.AND UP0, UPT, UR38, 0x28, UPT ;  /* 0x000000282600788c */ /* 0x000fe4000bf04070 */
[----:B------:R-:W-:Y:S02]  /*28b0*/  UIMAD.WIDE.U32 UR4, UR38, -0x3831f383, URZ ;  /* 0xc7ce0c7d260478a5 */ /* 0x000fe4000f8e003f */
[----:B------:R-:W-:Y:S02]  /*28c0*/  UISETP.LT.U32.AND UP0, UPT, UR47, 0x29, UP0 ;  /* 0x000000292f00788c */ /* 0x000fe40008701070 */
[----:B------:R-:W-:-:S02]  /*28d0*/  USHF.R.U32.HI UR4, URZ, 0x5, UR5 ;  /* 0x000000053f047899 */ /* 0x000fc40008011605 */
[----:B------:R-:W-:Y:S02]  /*28e0*/  USEL UR6, URZ, 0x1, !UP0 ;  /* 0x000000013f067887 */ /* 0x000fe4000c000000 */
[----:B------:R-:W-:Y:S02]  /*28f0*/  UIMAD UR38, UR4, -0x29, UR38 ;  /* 0xffffffd7042678a4 */ /* 0x000fe4000f8e0226 */
[----:B------:R-:W-:-:S04]  /*2900*/  ULOP3.LUT UR39, UR39, UR6, URZ, 0x3c, !UPT ;  /* 0x0000000627277292 */ /* 0x000fc8000f8e3c3f */
[----:B------:R-:W-:Y:S01]  /*2910*/  @UP1 ULOP3.LUT UR39, UR39, 0x1, UR4, 0x78, !UPT ;  /* 0x0000000127271892 */ /* 0x000fe2000f8e7804 */
[----:B0-----:R-:W-:Y:S11]  /*2920*/  @!P0 BRA `(.L_x_36) ;  /* 0x0000006400508947 */ /* 0x001ff60003800000 */
.L_x_211:
[----:B------:R-:W-:Y:S01]  /*2930*/  ULDC.64 UR4, c[0x0][0x5d0] ;  /* 0x0001740000047ab9 */ /* 0x000fe20000000a00 */
[----:B------:R-:W-:Y:S01]  /*2940*/  ULDC UR6, c[0x0][0x284] ;  /* 0x0000a10000067ab9 */ /* 0x000fe20000000800 */
[----:B0-----:R-:W-:Y:S02]  /*2950*/  IMAD R0, R9, UR4, RZ ;  /* 0x0000000409007c24 */ /* 0x001fe4000f8e02ff */
[----:B------:R-:W-:Y:S02]  /*2960*/  IMAD R14, R18, 0x70, RZ ;  /* 0x00000070120e7824 */ /* 0x000fe400078e02ff */
[C---:B------:R-:W-:Y:S02]  /*2970*/  IMAD R3, R19.reuse, UR5, R0 ;  /* 0x0000000513037c24 */ /* 0x040fe4000f8e0200 */
[----:B------:R-:W-:Y:S01]  /*2980*/  IMAD.SHL.U32 R0, R22, 0x40, RZ ;  /* 0x0000004016007824 */ /* 0x000fe200078e00ff */
[----:B------:R-:W-:Y:S01]  /*2990*/  SHF.R.S32.HI R15, RZ, 0x1f, R14 ;  /* 0x0000001fff0f7819 */ /* 0x000fe2000001140e */
[----:B------:R-:W-:Y:S01]  /*29a0*/  IMAD.WIDE.U32 R4, R19, UR4, R86 ;  /* 0x0000000413047c25 */ /* 0x000fe2000f8e0056 */
[----:B------:R-:W-:-:S02]  /*29b0*/  ULDC.64 UR4, c[0x0][0x5c8] ;  /* 0x0001720000047ab9 */ /* 0x000fc40000000a00 */
[----:B------:R-:W-:Y:S01]  /*29c0*/  ISETP.GE.AND P0, PT, R0, UR6, PT ;  /* 0x0000000600007c0c */ /* 0x000fe2000bf06270 */
[----:B------:R-:W-:Y:S01]  /*29d0*/  ULDC UR6, c[0x0][0x288] ;  /* 0x0000a20000067ab9 */ /* 0x000fe20000000800 */
[----:B------:R-:W-:Y:S01]  /*29e0*/  IADD3 R4, P1, R14, R4, RZ ;  /* 0x000000040e047210 */ /* 0x000fe20007f3e0ff */
[----:B------:R-:W-:Y:S01]  /*29f0*/  IMAD.WIDE R20, R22, 0x40, R84 ;  /* 0x0000004016147825 */ /* 0x000fe200078e0254 */
[----:B------:R-:W-:Y:S02]  /*2a00*/  ISETP.GE.OR P0, PT, R14, UR6, P0 ;  /* 0x000000060e007c0c */ /* 0x000fe40008706670 */
[----:B------:R-:W-:Y:S01]  /*2a10*/  IADD3.X R5, R15, R5, R3, P1, !PT ;  /* 0x000000050f057210 */ /* 0x000fe20000ffe403 */
[----:B------:R-:W-:-:S04]  /*2a20*/  IMAD R7, R21, UR4, RZ ;  /* 0x0000000415077c24 */ /* 0x000fc8000f8e02ff */
[C---:B------:R-:W-:Y:S02]  /*2a30*/  IMAD R7, R20.reuse, UR5, R7 ;  /* 0x0000000514077c24 */ /* 0x040fe4000f8e0207 */
[----:B------:R-:W-:-:S04]  /*2a40*/  IMAD.WIDE.U32 R4, R20, UR4, R4 ;  /* 0x0000000414047c25 */ /* 0x000fc8000f8e0004 */
[----:B------:R-:W-:Y:S05]  /*2a50*/  @P0 BRA `(.L_x_37) ;  /* 0x0000003400f00947 */ /* 0x000fea0003800000 */
[----:B-----5:R-:W-:Y:S01]  /*2a60*/  FSETP.NEU.AND P0, PT, R83, RZ, PT ;  /* 0x000000ff5300720b */ /* 0x020fe20003f0d000 */
[----:B------:R-:W-:Y:S01]  /*2a70*/  IMAD.IADD R3, R91, 0x1, -R14 ;  /* 0x000000015b037824 */ /* 0x000fe200078e0a0e */
[----:B------:R-:W-:Y:S01]  /*2a80*/  BSSY B0, `(.L_x_37) ;  /* 0x0000379000007945 */ /* 0x000fe20003800000 */
[----:B------:R-:W-:Y:S02]  /*2a90*/  IMAD.IADD R0, R93, 0x1, -R0 ;  /* 0x000000015d007824 */ /* 0x000fe400078e0a00 */
[----:B------:R-:W-:Y:S01]  /*2aa0*/  IMAD.IADD R105, R5, 0x1, R7 ;  /* 0x0000000105697824 */ /* 0x000fe200078e0207 */
[----:B------:R-:W-:-:S04]  /*2ab0*/  ISETP.GT.AND P1, PT, R3, RZ, PT ;  /* 0x000000ff0300720c */ /* 0x000fc80003f24270 */
[----:B------:R-:W-:-:S03]  /*2ac0*/  ISETP.GT.AND P2, PT, R0, RZ, P1 ;  /* 0x000000ff0000720c */ /* 0x000fc60000f44270 */
[----:B------:R-:W-:Y:S10]  /*2ad0*/  @!P0 BRA `(.L_x_38) ;  /* 0x0000002400c48947 */ /* 0x000ff40003800000 */
[----:B------:R-:W0:Y:S01]  /*2ae0*/  LDC.64 R96, c[0x0][0x5b8] ;  /* 0x00016e00ff607b82 */ /* 0x000e220000000a00 */
[----:B------:R-:W-:-:S07]  /*2af0*/  ULDC.64 UR4, c[0x0][0x5c0] ;  /* 0x0001700000047ab9 */ /* 0x000fce0000000a00 */
[----:B------:R-:W1:Y:S08]  /*2b00*/  LDC.64 R100, c[0x0][0x5b0] ;  /* 0x00016c00ff647b82 */ /* 0x000e700000000a00 */
[----:B------:R-:W2:Y:S01]  /*2b10*/  LDC.64 R102, c[0x0][0x5a8] ;  /* 0x00016a00ff667b82 */ /* 0x000ea20000000a00 */
[-C--:B0-----:R-:W-:Y:S02]  /*2b20*/  IMAD R8, R9, R96.reuse, RZ ;  /* 0x0000006009087224 */ /* 0x081fe400078e02ff */
[----:B------:R-:W-:-:S04]  /*2b30*/  IMAD.WIDE.U32 R6, R19, R96, R86 ;  /* 0x0000006013067225 */ /* 0x000fc800078e0056 */
[----:B------:R-:W-:Y:S01]  /*2b40*/  IMAD R97, R19, R97, R8 ;  /* 0x0000006113617224 */ /* 0x000fe200078e0208 */
[----:B------:R-:W-:Y:S01]  /*2b50*/  IADD3 R10, P0, R14, R6, RZ ;  /* 0x000000060e0a7210 */ /* 0x000fe20007f1e0ff */
[----:B-1----:R-:W-:-:S03]  /*2b60*/  IMAD R5, R21, R100, RZ ;  /* 0x0000006415057224 */ /* 0x002fc600078e02ff */
[----:B------:R-:W-:Y:S01]  /*2b70*/  IADD3.X R11, R15, R7, R97, P0, !PT ;  /* 0x000000070f0b7210 */ /* 0x000fe200007fe461 */
[C---:B------:R-:W-:Y:S02]  /*2b80*/  IMAD R99, R20.reuse, R101, R5 ;  /* 0x0000006514637224 */ /* 0x040fe400078e0205 */
[----:B------:R-:W-:-:S04]  /*2b90*/  IMAD.WIDE.U32 R6, R20, R100, R10 ;  /* 0x0000006414067225 */ /* 0x000fc800078e000a */
[----:B------:R-:W-:Y:S01]  /*2ba0*/  IMAD.IADD R5, R7, 0x1, R99 ;  /* 0x0000000107057824 */ /* 0x000fe200078e0263 */
[----:B--2---:R-:W-:-:S04]  /*2bb0*/  LEA R12, P0, R6, R102, 0x1 ;  /* 0x00000066060c7211 */ /* 0x004fc800078008ff */
[----:B------:R-:W-:-:S05]  /*2bc0*/  LEA.HI.X R13, R6, R103, R5, 0x1, P0 ;  /* 0x00000067060d7211 */ /* 0x000fca00000f0c05 */
[----:B------:R-:W2:Y:S01]  /*2bd0*/  @P2 LDG.E.LTC128B.U16 R18, desc[UR36][R12.64] ;  /* 0x000000240c122981 */ /* 0x000ea2000c1e1520 */
[----:B------:R-:W-:Y:S01]  /*2be0*/  IMAD.WIDE.U32 R6, R20, R100, R14 ;  /* 0x0000006414067225 */ /* 0x000fe200078e000e */
[----:B------:R-:W-:Y:S02]  /*2bf0*/  BSSY B1, `(.L_x_39) ;  /* 0x0000014000017945 */ /* 0x000fe40003800000 */
[----:B------:R-:W-:-:S04]  /*2c00*/  IADD3 R6, P0, R86, R6, RZ ;  /* 0x0000000656067210 */ /* 0x000fc80007f1e0ff */
[----:B------:R-:W-:-:S03]  /*2c10*/  IADD3.X R7, R87, R99, R7, P0, !PT ;  /* 0x0000006357077210 */ /* 0x000fc600007fe407 */
[----:B------:R-:W-:-:S04]  /*2c20*/  IMAD.WIDE.U32 R6, R19, R96, R6 ;  /* 0x0000006013067225 */ /* 0x000fc800078e0006 */
[----:B--2---:R-:W-:-:S05]  /*2c30*/  HADD2.F32 R8, -RZ, R18.H0_H0 ;  /* 0x20000012ff087230 */ /* 0x004fca0000004100 */
[----:B------:R-:W-:Y:S01]  /*2c40*/  FMUL R5, R8, R83 ;  /* 0x0000005308057220 */ /* 0x000fe20000400000 */
[----:B------:R-:W-:-:S03]  /*2c50*/  LEA R8, P0, R4, UR4, 0x1 ;  /* 0x0000000404087c11 */ /* 0x000fc6000f8008ff */
[----:B------:R-:W-:Y:S01]  /*2c60*/  FFMA R5, R72, R82, R5 ;  /* 0x0000005248057223 */ /* 0x000fe20000000005 */
[----:B------:R-:W-:Y:S02]  /*2c70*/  LEA.HI.X R9, R4, UR5, R105, 0x1, P0 ;  /* 0x0000000504097c11 */ /* 0x000fe400080f0c69 */
[----:B------:R-:W-:Y:S02]  /*2c80*/  ISETP.GT.AND P0, PT, R3, 0x1, PT ;  /* 0x000000010300780c */ /* 0x000fe40003f04270 */
[----:B------:R-:W-:Y:S01]  /*2c90*/  F2FP.F16.F32.PACK_AB R12, RZ, R5 ;  /* 0x00000005ff0c723e */ /* 0x000fe200000000ff */
[----:B------:R-:W-:Y:S01]  /*2ca0*/  IMAD.IADD R5, R97, 0x1, R7 ;  /* 0x0000000161057824 */ /* 0x000fe200078e0207 */
[----:B------:R-:W-:Y:S02]  /*2cb0*/  ISETP.GT.AND P3, PT, R0, RZ, P0 ;  /* 0x000000ff0000720c */ /* 0x000fe40000764270 */
[----:B------:R-:W-:Y:S01]  /*2cc0*/  LEA R4, P4, R6, R102, 0x1 ;  /* 0x0000006606047211 */ /* 0x000fe200078808ff */
[----:B------:R0:W-:Y:S01]  /*2cd0*/  @P2 STG.E.U16 desc[UR36][R8.64], R12 ;  /* 0x0000000c08002986 */ /* 0x0001e2000c101524 */
[----:B------:R-:W-:-:S02]  /*2ce0*/  SHF.L.U64.HI R7, R100, 0x3, R101 ;  /* 0x0000000364077819 */ /* 0x000fc40000010265 */
[----:B------:R-:W-:Y:S01]  /*2cf0*/  LEA.HI.X R5, R6, R103, R5, 0x1, P4 ;  /* 0x0000006706057211 */ /* 0x000fe200020f0c05 */
[----:B------:R-:W-:-:S06]  /*2d00*/  IMAD.SHL.U32 R6, R100, 0x8, RZ ;  /* 0x0000000864067824 */ /* 0x000fcc00078e00ff */
[----:B------:R-:W-:Y:S05]  /*2d10*/  @!P3 BRA `(.L_x_40) ;  /* 0x000000000004b947 */ /* 0x000fea0003800000 */
[----:B------:R1:W5:Y:S02]  /*2d20*/  LDG.E.LTC128B.U16 R18, desc[UR36][R4.64+0x2] ;  /* 0x0000022404127981 */ /* 0x000364000c1e1520 */
.L_x_40:
[----:B------:R-:W-:Y:S05]  /*2d30*/  BSYNC B1 ;  /* 0x0000000000017941 */ /* 0x000fea0003800000 */
.L_x_39:
[----:B0----5:R-:W-:Y:S01]  /*2d40*/  HADD2.F32 R12, -RZ, R18.H0_H0 ;  /* 0x20000012ff0c7230 */ /* 0x021fe20000004100 */
[----:B------:R-:W-:Y:S01]  /*2d50*/  ISETP.GT.AND P1, PT, R0, 0x8, P1 ;  /* 0x000000080000780c */ /* 0x000fe20000f24270 */
[----:B------:R-:W-:-:S04]  /*2d60*/  IMAD.WIDE.U32 R6, R20, R100, R6 ;  /* 0x0000006414067225 */ /* 0x000fc800078e0006 */
[----:B------:R-:W-:Y:S01]  /*2d70*/  FMUL R12, R12, R83 ;  /* 0x000000530c0c7220 */ /* 0x000fe20000400000 */
[----:B------:R-:W-:Y:S01]  /*2d80*/  IMAD.IADD R99, R99, 0x1, R7 ;  /* 0x0000000163637824 */ /* 0x000fe200078e0207 */
[----:B------:R-:W-:Y:S02]  /*2d90*/  IADD3 R7, P2, R10, R6, RZ ;  /* 0x000000060a077210 */ /* 0x000fe40007f5e0ff */
[----:B------:R-:W-:-:S03]  /*2da0*/  FFMA R73, R73, R82, R12 ;  /* 0x0000005249497223 */ /* 0x000fc6000000000c */
[----:B------:R-:W-:Y:S01]  /*2db0*/  IMAD.X R10, R99, 0x1, R11, P2 ;  /* 0x00000001630a7824 */ /* 0x000fe200010e060b */
[C---:B------:R-:W-:Y:S02]  /*2dc0*/  LEA R12, P2, R7.reuse, R102, 0x1 ;  /* 0x00000066070c7211 */ /* 0x040fe400078408ff */
[----:B------:R-:W-:Y:S02]  /*2dd0*/  F2FP.F16.F32.PACK_AB R73, RZ, R73 ;  /* 0x00000049ff49723e */ /* 0x000fe400000000ff */
[----:B------:R-:W-:-:S03]  /*2de0*/  LEA.HI.X R13, R7, R103, R10, 0x1, P2 ;  /* 0x00000067070d7211 */ /* 0x000fc600010f0c0a */
[----:B------:R0:W-:Y:S04]  /*2df0*/  @P3 STG.E.U16 desc[UR36][R8.64+0x2], R73 ;  /* 0x0000024908003986 */ /* 0x0001e8000c101524 */
[----:B------:R-:W2:Y:S01]  /*2e00*/  @P1 LDG.E.LTC128B.U16 R18, desc[UR36][R12.64] ;  /* 0x000000240c121981 */ /* 0x000ea2000c1e1520 */
[----:B------:R-:W-:Y:S01]  /*2e10*/  IADD3 R14, P2, P3, R86, R6, R14 ;  /* 0x00000006560e7210 */ /* 0x000fe20007b5e00e */
[----:B------:R-:W-:Y:S01]  /*2e20*/  BSSY B1, `(.L_x_41) ;  /* 0x0000011000017945 */ /* 0x000fe20003800000 */
[C---:B------:R-:W-:Y:S02]  /*2e30*/  SHF.L.U64.HI R11, R88.reuse, 0x1, R89 ;  /* 0x00000001580b7819 */ /* 0x040fe40000010259 */
[----:B------:R-:W-:Y:S02]  /*2e40*/  IADD3.X R15, R87, R99, R15, P2, P3 ;  /* 0x00000063570f7210 */ /* 0x000fe400017e640f */
[----:B------:R-:W-:-:S02]  /*2e50*/  LEA R10, P2, R88, R8, 0x1 ;  /* 0x00000008580a7211 */ /* 0x000fc400078408ff */
[----:B------:R-:W-:Y:S01]  /*2e60*/  ISETP.GT.AND P0, PT, R0, 0x8, P0 ;  /* 0x000000080000780c */ /* 0x000fe20000704270 */
[----:B------:R-:W-:-:S04]  /*2e70*/  IMAD.WIDE.U32 R14, R19, R96, R14 ;  /* 0x00000060130e7225 */ /* 0x000fc800078e000e */
[----:B------:R-:W-:Y:S02]  /*2e80*/  IMAD.X R11, R11, 0x1, R9, P2 ;  /* 0x000000010b0b7824 */ /* 0x000fe400010e0609 */
[----:B------:R-:W-:Y:S02]  /*2e90*/  IMAD.IADD R15, R97, 0x1, R15 ;  /* 0x00000001610f7824 */ /* 0x000fe400078e020f */
[----:B--2---:R-:W-:-:S05]  /*2ea0*/  HADD2.F32 R6, -RZ, R18.H0_H0 ;  /* 0x20000012ff067230 */ /* 0x004fca0000004100 */
[----:B------:R-:W-:Y:S01]  /*2eb0*/  FMUL R7, R6, R83 ;  /* 0x0000005306077220 */ /* 0x000fe20000400000 */
[----:B------:R-:W-:-:S03]  /*2ec0*/  LEA R6, P3, R14, R102, 0x1 ;  /* 0x000000660e067211 */ /* 0x000fc600078608ff */
[----:B------:R-:W-:-:S05]  /*2ed0*/  FFMA R7, R74, R82, R7 ;  /* 0x000000524a077223 */ /* 0x000fca0000000007 */
[----:B------:R-:W-:Y:S02]  /*2ee0*/  F2FP.F16.F32.PACK_AB R12, RZ, R7 ;  /* 0x00000007ff0c723e */ /* 0x000fe400000000ff */
[----:B------:R-:W-:-:S03]  /*2ef0*/  LEA.HI.X R7, R14, R103, R15, 0x1, P3 ;  /* 0x000000670e077211 */ /* 0x000fc600018f0c0f */
[----:B------:R0:W-:Y:S01]  /*2f00*/  @P1 STG.E.U16 desc[UR36][R10.64], R12 ;  /* 0x0000000c0a001986 */ /* 0x0001e2000c101524 */
[----:B------:R-:W-:Y:S05]  /*2f10*/  @!P0 BRA `(.L_x_42) ;  /* 0x0000000000048947 */ /* 0x000fea0003800000 */
[----:B------:R2:W5:Y:S02]  /*2f20*/  LDG.E.LTC128B.U16 R18, desc[UR36][R6.64+0x2] ;  /* 0x0000022406127981 */ /* 0x000564000c1e1520 */
.L_x_42:
[----:B------:R-:W-:Y:S05]  /*2f30*/  BSYNC B1 ;  /* 0x0000000000017941 */ /* 0x000fea0003800000 */
.L_x_41:
[----:B0----5:R-:W-:Y:S01]  /*2f40*/  HADD2.F32 R12, -RZ, R18.H0_H0 ;  /* 0x20000012ff0c7230 */ /* 0x021fe20000004100 */
[----:B------:R-:W-:Y:S01]  /*2f50*/  ISETP.GT.AND P1, PT, R3, 0x8, PT ;  /* 0x000000080300780c */ /* 0x000fe20003f24270 */
[----:B------:R-:W-:Y:S03]  /*2f60*/  BSSY B1, `(.L_x_43) ;  /* 0x0000008000017945 */ /* 0x000fe60003800000 */
[----:B------:R-:W-:Y:S01]  /*2f70*/  FMUL R12, R12, R83 ;  /* 0x000000530c0c7220 */ /* 0x000fe20000400000 */
[----:B------:R-:W-:-:S03]  /*2f80*/  ISETP.GT.AND P2, PT, R0, RZ, P1 ;  /* 0x000000ff0000720c */ /* 0x000fc60000f44270 */
[----:B------:R-:W-:-:S05]  /*2f90*/  FFMA R12, R75, R82, R12 ;  /* 0x000000524b0c7223 */ /* 0x000fca000000000c */
[----:B------:R-:W-:-:S05]  /*2fa0*/  F2FP.F16.F32.PACK_AB R12, RZ, R12 ;  /* 0x0000000cff0c723e */ /* 0x000fca00000000ff */
[----:B------:R0:W-:Y:S01]  /*2fb0*/  @P0 STG.E.U16 desc[UR36][R10.64+0x2], R12 ;  /* 0x0000020c0a000986 */ /* 0x0001e2000c101524 */
[----:B------:R-:W-:Y:S05]  /*2fc0*/  @!P2 BRA `(.L_x_44) ;  /* 0x000000000004a947 */ /* 0x000fea0003800000 */
[----:B------:R3:W5:Y:S02]  /*2fd0*/  LDG.E.LTC128B.U16 R18, desc[UR36][R4.64+0x10] ;  /* 0x0000102404127981 */ /* 0x000764000c1e1520 */
.L_x_44:
[----:B------:R-:W-:Y:S05]  /*2fe0*/  BSYNC B1 ;  /* 0x0000000000017941 */ /* 0x000fea0003800000 */
.L_x_43:
        /* <DEDUP_REMOVED lines=10> */
.L_x_46:
[----:B------:R-:W-:Y:S05]  /*3090*/  BSYNC B1 ;  /* 0x0000000000017941 */ /* 0x000fea0003800000 */
.L_x_45:
[----:B-----5:R-:W-:Y:S01]  /*30a0*/  HADD2.F32 R12, -RZ, R18.H0_H0 ;  /* 0x20000012ff0c7230 */ /* 0x020fe20000004100 */
[----:B------:R-:W-:Y:S01]  /*30b0*/  ISETP.GT.AND P1, PT, R0, 0x8, P1 ;  /* 0x000000080000780c */ /* 0x000fe20000f24270 */
[----:B------:R-:W-:Y:S03]  /*30c0*/  BSSY B1, `(.L_x_47) ;  /* 0x0000007000017945 */ /* 0x000fe60003800000 */
[----:B------:R-:W-:-:S04]  /*30d0*/  FMUL R12, R12, R83 ;  /* 0x000000530c0c7220 */ /* 0x000fc80000400000 */
[----:B------:R-:W-:-:S05]  /*30e0*/  FFMA R12, R77, R82, R12 ;  /* 0x000000524d0c7223 */ /* 0x000fca000000000c */
[----:B------:R-:W-:-:S05]  /*30f0*/  F2FP.F16.F32.PACK_AB R12, RZ, R12 ;  /* 0x0000000cff0c723e */ /* 0x000fca00000000ff */
[----:B------:R0:W-:Y:S01]  /*3100*/  @P3 STG.E.U16 desc[UR36][R8.64+0x12], R12 ;  /* 0x0000120c08003986 */ /* 0x0001e2000c101524 */
[----:B------:R-:W-:Y:S05]  /*3110*/  @!P1 BRA `(.L_x_48) ;  /* 0x0000000000049947 */ /* 0x000fea0003800000 */
[----:B------:R0:W5:Y:S02]  /*3120*/  LDG.E.LTC128B.U16 R18, desc[UR36][R6.64+0x10] ;  /* 0x0000102406127981 */ /* 0x000164000c1e1520 */
.L_x_48:
[----:B------:R-:W-:Y:S05]  /*3130*/  BSYNC B1 ;  /* 0x0000000000017941 */ /* 0x000fea0003800000 */
.L_x_47:
[----:B0----5:R-:W-:Y:S01]  /*3140*/  HADD2.F32 R12, -RZ, R18.H0_H0 ;  /* 0x20000012ff0c7230 */ /* 0x021fe20000004100 */
        /* <DEDUP_REMOVED lines=8> */
.L_x_50:
[----:B------:R-:W-:Y:S05]  /*31d0*/  BSYNC B1 ;  /* 0x0000000000017941 */ /* 0x000fea0003800000 */
.L_x_49:
[----:B-----5:R-:W-:Y:S01]  /*31e0*/  HADD2.F32 R12, -RZ, R18.H0_H0 ;  /* 0x20000012ff0c7230 */ /* 0x020fe20000004100 */
        /* <DEDUP_REMOVED lines=9> */
.L_x_52:
[----:B------:R-:W-:Y:S05]  /*3280*/  BSYNC B1 ;  /* 0x0000000000017941 */ /* 0x000fea0003800000 */
.L_x_51:
        /* <DEDUP_REMOVED lines=10> */
.L_x_54:
[----:B------:R-:W-:Y:S05]  /*3330*/  BSYNC B1 ;  /* 0x0000000000017941 */ /* 0x000fea0003800000 */
.L_x_53:
        /* <DEDUP_REMOVED lines=9> */
.L_x_56:
[----:B------:R-:W-:Y:S05]  /*33d0*/  BSYNC B1 ;  /* 0x0000000000017941 */ /* 0x000fea0003800000 */
.L_x_55:
        /* <DEDUP_REMOVED lines=9> */
.L_x_58:
[----:B------:R-:W-:Y:S05]  /*3470*/  BSYNC B1 ;  /* 0x0000000000017941 */ /* 0x000fea0003800000 */
.L_x_57:
        /* <DEDUP_REMOVED lines=10> */
.L_x_60:
[----:B------:R-:W-:Y:S05]  /*3520*/  BSYNC B1 ;  /* 0x0000000000017941 */ /* 0x000fea0003800000 */
.L_x_59:
        /* <DEDUP_REMOVED lines=10> */
.L_x_62:
[----:B------:R-:W-:Y:S05]  /*35d0*/  BSYNC B1 ;  /* 0x0000000000017941 */ /* 0x000fea0003800000 */
.L_x_61:
        /* <DEDUP_REMOVED lines=9> */
.L_x_64:
[----:B------:R-:W-:Y:S05]  /*3670*/  BSYNC B1 ;  /* 0x0000000000017941 */ /* 0x000fea0003800000 */
.L_x_63:
        /* <DEDUP_REMOVED lines=9> */
.L_x_66:
[----:B------:R-:W-:Y:S05]  /*3710*/  BSYNC B1 ;  /* 0x0000000000017941 */ /* 0x000fea0003800000 */
.L_x_65:
        /* <DEDUP_REMOVED lines=10> */
.L_x_68:
[----:B------:R-:W-:Y:S05]  /*37c0*/  BSYNC B1 ;  /* 0x0000000000017941 */ /* 0x000fea0003800000 */
.L_x_67:
        /* <DEDUP_REMOVED lines=10> */
.L_x_70:
[----:B------:R-:W-:Y:S05]  /*3870*/  BSYNC B1 ;  /* 0x0000000000017941 */ /* 0x000fea0003800000 */
.L_x_69:
        /* <DEDUP_REMOVED lines=9> */
.L_x_72:
[----:B------:R-:W-:Y:S05]  /*3910*/  BSYNC B1 ;  /* 0x0000000000017941 */ /* 0x000fea0003800000 */
.L_x_71:
        /* <DEDUP_REMOVED lines=9> */
.L_x_74:
[----:B------:R-:W-:Y:S05]  /*39b0*/  BSYNC B1 ;  /* 0x0000000000017941 */ /* 0x000fea0003800000 */
.L_x_73:
        /* <DEDUP_REMOVED lines=10> */
.L_x_76:
[----:B------:R-:W-:Y:S05]  /*3a60*/  BSYNC B1 ;  /* 0x0000000000017941 */ /* 0x000fea0003800000 */
.L_x_75:
        /* <DEDUP_REMOVED lines=10> */
.L_x_78:
[----:B------:R-:W-:Y:S05]  /*3b10*/  BSYNC B1 ;  /* 0x0000000000017941 */ /* 0x000fea0003800000 */
.L_x_77:
        /* <DEDUP_REMOVED lines=9> */
.L_x_80:
[----:B------:R-:W-:Y:S05]  /*3bb0*/  BSYNC B1 ;  /* 0x0000000000017941 */ /* 0x000fea0003800000 */
.L_x_79:
        /* <DEDUP_REMOVED lines=9> */
.L_x_82:
[----:B------:R-:W-:Y:S05]  /*3c50*/  BSYNC B1 ;  /* 0x0000000000017941 */ /* 0x000fea0003800000 */
.L_x_81:
        /* <DEDUP_REMOVED lines=10> */
.L_x_84:
[----:B------:R-:W-:Y:S05]  /*3d00*/  BSYNC B1 ;  /* 0x0000000000017941 */ /* 0x000fea0003800000 */
.L_x_83:
        /* <DEDUP_REMOVED lines=10> */
.L_x_86:
[----:B------:R-:W-:Y:S05]  /*3db0*/  BSYNC B1 ;  /* 0x0000000000017941 */ /* 0x000fea0003800000 */
.L_x_85:
        /* <DEDUP_REMOVED lines=9> */
.L_x_88:
[----:B------:R-:W-:Y:S05]  /*3e50*/  BSYNC B1 ;  /* 0x0000000000017941 */ /* 0x000fea0003800000 */
.L_x_87:
        /* <DEDUP_REMOVED lines=9> */
.L_x_90:
[----:B------:R-:W-:Y:S05]  /*3ef0*/  BSYNC B1 ;  /* 0x0000000000017941 */ /* 0x000fea0003800000 */
.L_x_89:
        /* <DEDUP_REMOVED lines=10> */
.L_x_92:
[----:B------:R-:W-:Y:S05]  /*3fa0*/  BSYNC B1 ;  /* 0x0000000000017941 */ /* 0x000fea0003800000 */
.L_x_91:
        /* <DEDUP_REMOVED lines=10> */
.L_x_94:
[----:B------:R-:W-:Y:S05]  /*4050*/  BSYNC B1 ;  /* 0x0000000000017941 */ /* 0x000fea0003800000 */
.L_x_93:
        /* <DEDUP_REMOVED lines=9> */
.L_x_96:
[----:B------:R-:W-:Y:S05]  /*40f0*/  BSYNC B1 ;  /* 0x0000000000017941 */ /* 0x000fea0003800000 */
.L_x_95:
        /* <DEDUP_REMOVED lines=9> */
.L_x_98:
[----:B------:R-:W-:Y:S05]  /*4190*/  BSYNC B1 ;  /* 0x0000000000017941 */ /* 0x000fea0003800000 */
.L_x_97:
        /* <DEDUP_REMOVED lines=10> */
.L_x_100:
[----:B------:R-:W-:Y:S05]  /*4240*/  BSYNC B1 ;  /* 0x0000000000017941 */ /* 0x000fea0003800000 */
.L_x_99:
        /* <DEDUP_REMOVED lines=10> */
.L_x_102:
[----:B------:R-:W-:Y:S05]  /*42f0*/  BSYNC B1 ;  /* 0x0000000000017941 */ /* 0x000fea0003800000 */
.L_x_101:
        /* <DEDUP_REMOVED lines=9> */
.L_x_104:
[----:B------:R-:W-:Y:S05]  /*4390*/  BSYNC B1 ;  /* 0x0000000000017941 */ /* 0x000fea0003800000 */
.L_x_103:
        /* <DEDUP_REMOVED lines=9> */
.L_x_106:
[----:B------:R-:W-:Y:S05]  /*4430*/  BSYNC B1 ;  /* 0x0000000000017941 */ /* 0x000fea0003800000 */
.L_x_105:
        /* <DEDUP_REMOVED lines=10> */
.L_x_108:
[----:B------:R-:W-:Y:S05]  /*44e0*/  BSYNC B1 ;  /* 0x0000000000017941 */ /* 0x000fea0003800000 */
.L_x_107:
        /* <DEDUP_REMOVED lines=10> */
.L_x_110:
[----:B------:R-:W-:Y:S05]  /*4590*/  BSYNC B1 ;  /* 0x0000000000017941 */ /* 0x000fea0003800000 */
.L_x_109:
        /* <DEDUP_REMOVED lines=9> */
.L_x_112:
[----:B------:R-:W-:Y:S05]  /*4630*/  BSYNC B1 ;  /* 0x0000000000017941 */ /* 0x000fea0003800000 */
.L_x_111:
        /* <DEDUP_REMOVED lines=9> */
.L_x_114:
[----:B------:R-:W-:Y:S05]  /*46d0*/  BSYNC B1 ;  /* 0x0000000000017941 */ /* 0x000fea0003800000 */
.L_x_113:
        /* <DEDUP_REMOVED lines=10> */
.L_x_116:
[----:B------:R-:W-:Y:S05]  /*4780*/  BSYNC B1 ;  /* 0x0000000000017941 */ /* 0x000fea0003800000 */
.L_x_115:
        /* <DEDUP_REMOVED lines=10> */
.L_x_118:
[----:B------:R-:W-:Y:S05]  /*4830*/  BSYNC B1 ;  /* 0x0000000000017941 */ /* 0x000fea0003800000 */
.L_x_117:
        /* <DEDUP_REMOVED lines=9> */
.L_x_120:
[----:B------:R-:W-:Y:S05]  /*48d0*/  BSYNC B1 ;  /* 0x0000000000017941 */ /* 0x000fea0003800000 */
.L_x_119:
        /* <DEDUP_REMOVED lines=9> */
.L_x_122:
[----:B------:R-:W-:Y:S05]  /*4970*/  BSYNC B1 ;  /* 0x0000000000017941 */ /* 0x000fea0003800000 */
.L_x_121:
        /* <DEDUP_REMOVED lines=10> */
.L_x_124:
[----:B------:R-:W-:Y:S05]  /*4a20*/  BSYNC B1 ;  /* 0x0000000000017941 */ /* 0x000fea0003800000 */
.L_x_123:
        /* <DEDUP_REMOVED lines=10> */
.L_x_126:
[----:B------:R-:W-:Y:S05]  /*4ad0*/  BSYNC B1 ;  /* 0x0000000000017941 */ /* 0x000fea0003800000 */
.L_x_125:
        /* <DEDUP_REMOVED lines=9> */
.L_x_128:
[----:B------:R-:W-:Y:S05]  /*4b70*/  BSYNC B1 ;  /* 0x0000000000017941 */ /* 0x000fea0003800000 */
.L_x_127:
        /* <DEDUP_REMOVED lines=9> */
.L_x_130:
[----:B------:R-:W-:Y:S05]  /*4c10*/  BSYNC B1 ;  /* 0x0000000000017941 */ /* 0x000fea0003800000 */
.L_x_129:
        /* <DEDUP_REMOVED lines=10> */
.L_x_132:
[----:B------:R-:W-:Y:S05]  /*4cc0*/  BSYNC B1 ;  /* 0x0000000000017941 */ /* 0x000fea0003800000 */
.L_x_131:
        /* <DEDUP_REMOVED lines=10> */
.L_x_134:
[----:B------:R-:W-:Y:S05]  /*4d70*/  BSYNC B1 ;  /* 0x0000000000017941 */ /* 0x000fea0003800000 */
.L_x_133:
        /* <DEDUP_REMOVED lines=9> */
.L_x_136:
[----:B------:R-:W-:Y:S05]  /*4e10*/  BSYNC B1 ;  /* 0x0000000000017941 */ /* 0x000fea0003800000 */
.L_x_135:
        /* <DEDUP_REMOVED lines=9> */
.L_x_138:
[----:B------:R-:W-:Y:S05]  /*4eb0*/  BSYNC B1 ;  /* 0x0000000000017941 */ /* 0x000fea0003800000 */
.L_x_137:
        /* <DEDUP_REMOVED lines=10> */
.L_x_140:
[----:B------:R-:W-:Y:S05]  /*4f60*/  BSYNC B1 ;  /* 0x0000000000017941 */ /* 0x000fea0003800000 */
.L_x_139:
        /* <DEDUP_REMOVED lines=10> */
.L_x_142:
[----:B------:R-:W-:Y:S05]  /*5010*/  BSYNC B1 ;  /* 0x0000000000017941 */ /* 0x000fea0003800000 */
.L_x_141:
[----:B01-345:R-:W-:Y:S01]  /*5020*/  HADD2.F32 R4, -RZ, R18.H0_H0 ;  /* 0x20000012ff047230 */ /* 0x03bfe20000004100 */
        /* <DEDUP_REMOVED lines=8> */
.L_x_144:
[----:B------:R-:W-:Y:S05]  /*50b0*/  BSYNC B1 ;  /* 0x0000000000017941 */ /* 0x000fea0003800000 */
.L_x_143:
[----:B0----5:R-:W-:Y:S01]  /*50c0*/  HADD2.F32 R4, -RZ, R18.H0_H0 ;  /* 0x20000012ff047230 */ /* 0x021fe20000004100 */
[----:B------:R-:W-:Y:S01]  /*50d0*/  ISETP.GT.AND P0, PT, R0, 0x8, P0 ;  /* 0x000000080000780c */ /* 0x000fe20000704270 */
[----:B------:R-:W-:Y:S01]  /*50e0*/  @P1 IMAD.MOV.U32 R5, RZ, RZ, R11 ;  /* 0x000000ffff051224 */ /* 0x000fe200078e000b */
[----:B------:R-:W-:Y:S02]  /*50f0*/  BSSY B1, `(.L_x_145) ;  /* 0x0000008000017945 */ /* 0x000fe40003800000 */
[----:B------:R-:W-:Y:S01]  /*5100*/  FMUL R3, R4, R83 ;  /* 0x0000005304037220 */ /* 0x000fe20000400000 */
[----:B------:R-:W-:-:S03]  /*5110*/  @P1 IMAD.MOV.U32 R4, RZ, RZ, R10 ;  /* 0x000000ffff041224 */ /* 0x000fc600078e000a */
[----:B------:R-:W-:-:S05]  /*5120*/  FFMA R3, R30, R82, R3 ;  /* 0x000000521e037223 */ /* 0x000fca0000000003 */
[----:B------:R-:W-:-:S05]  /*5130*/  F2FP.F16.F32.PACK_AB R3, RZ, R3 ;  /* 0x00000003ff03723e */ /* 0x000fca00000000ff */
[----:B------:R0:W-:Y:S01]  /*5140*/  @P1 STG.E.U16 desc[UR36][R4.64+0xd0], R3 ;  /* 0x0000d00304001986 */ /* 0x0001e2000c101524 */
[----:B------:R-:W-:Y:S05]  /*5150*/  @!P0 BRA `(.L_x_146) ;  /* 0x0000000000048947 */ /* 0x000fea0003800000 */
[----:B------:R3:W5:Y:S02]  /*5160*/  LDG.E.LTC128B.U16 R18, desc[UR36][R6.64+0xd2] ;  /* 0x0000d22406127981 */ /* 0x000764000c1e1520 */
.L_x_146:
[----:B------:R-:W-:Y:S05]  /*5170*/  BSYNC B1 ;  /* 0x0000000000017941 */ /* 0x000fea0003800000 */
.L_x_145:
[----:B------:R-:W-:Y:S05]  /*5180*/  @!P0 BRA `(.L_x_147) ;  /* 0x0000001000208947 */ /* 0x000fea0003800000 */
[----:B-----5:R-:W-:-:S05]  /*5190*/  HADD2.F32 R18, -RZ, R18.H0_H0 ;  /* 0x20000012ff127230 */ /* 0x020fca0000004100 */
[----:B------:R-:W-:-:S04]  /*51a0*/  FMUL R18, R18, R83 ;  /* 0x0000005312127220 */ /* 0x000fc80000400000 */
[----:B------:R-:W-:-:S05]  /*51b0*/  FFMA R18, R31, R82, R18 ;  /* 0x000000521f127223 */ /* 0x000fca0000000012 */
[----:B------:R-:W-:-:S05]  /*51c0*/  F2FP.F16.F32.PACK_AB R18, RZ, R18 ;  /* 0x00000012ff12723e */ /* 0x000fca00000000ff */
[----:B------:R4:W-:Y:S01]  /*51d0*/  STG.E.U16 desc[UR36][R10.64+0xd2], R18 ;  /* 0x0000d2120a007986 */ /* 0x0009e2000c101524 */
[----:B------:R-:W-:Y:S05]  /*51e0*/  BRA `(.L_x_147) ;  /* 0x0000001000087947 */ /* 0x000fea0003800000 */
.L_x_38:
[----:B------:R-:W-:Y:S01]  /*51f0*/  ULDC.64 UR4, c[0x0][0x5c0] ;  /* 0x0001700000047ab9 */ /* 0x000fe20000000a00 */
[----:B------:R-:W-:Y:S01]  /*5200*/  ISETP.GT.AND P3, PT, R3, 0x1, PT ;  /* 0x000000010300780c */ /* 0x000fe20003f64270 */
[-C--:B------:R-:W-:Y:S01]  /*5210*/  FMUL R72, R72, R82.reuse ;  /* 0x0000005248487220 */ /* 0x080fe20000400000 */
[----:B------:R-:W-:Y:S01]  /*5220*/  LEA R6, P0, R4, UR4, 0x1 ;  /* 0x0000000404067c11 */ /* 0x000fe2000f8008ff */
[-C--:B------:R-:W-:Y:S01]  /*5230*/  FMUL R73, R73, R82.reuse ;  /* 0x0000005249497220 */ /* 0x080fe20000400000 */
[----:B------:R-:W-:Y:S01]  /*5240*/  ISETP.GT.AND P1, PT, R0, 0x8, P1 ;  /* 0x000000080000780c */ /* 0x000fe20000f24270 */
[-C--:B------:R-:W-:Y:S01]  /*5250*/  FMUL R74, R74, R82.reuse ;  /* 0x000000524a4a7220 */ /* 0x080fe20000400000 */
[----:B------:R-:W-:Y:S01]  /*5260*/  LEA.HI.X R7, R4, UR5, R105, 0x1, P0 ;  /* 0x0000000504077c11 */ /* 0x000fe200080f0c69 */
[-C--:B------:R-:W-:Y:S01]  /*5270*/  FMUL R75, R75, R82.reuse ;  /* 0x000000524b4b7220 */ /* 0x080fe20000400000 */
[----:B------:R-:W-:Y:S01]  /*5280*/  ISETP.GT.AND P0, PT, R0, RZ, P3 ;  /* 0x000000ff0000720c */ /* 0x000fe20001f04270 */
[----:B------:R-:W-:Y:S01]  /*5290*/  FMUL R76, R76, R82 ;  /* 0x000000524c4c7220 */ /* 0x000fe20000400000 */
[----:B------:R-:W-:Y:S01]  /*52a0*/  F2FP.F16.F32.PACK_AB R72, RZ, R72 ;  /* 0x00000048ff48723e */ /* 0x000fe200000000ff */
[-C--:B------:R-:W-:Y:S01]  /*52b0*/  FMUL R77, R77, R82.reuse ;  /* 0x000000524d4d7220 */ /* 0x080fe20000400000 */
[----:B------:R-:W-:Y:S01]  /*52c0*/  F2FP.F16.F32.PACK_AB R73, RZ, R73 ;  /* 0x00000049ff49723e */ /* 0x000fe200000000ff */
[-C--:B------:R-:W-:Y:S01]  /*52d0*/  FMUL R78, R78, R82.reuse ;  /* 0x000000524e4e7220 */ /* 0x080fe20000400000 */
[----:B------:R-:W-:Y:S01]  /*52e0*/  ISETP.GT.AND P3, PT, R0, 0x8, P3 ;  /* 0x000000080000780c */ /* 0x000fe20001f64270 */
[----:B------:R-:W-:Y:S01]  /*52f0*/  @P2 STG.E.U16 desc[UR36][R6.64], R72 ;  /* 0x0000004806002986 */ /* 0x000fe2000c101524 */
[----:B------:R-:W-:Y:S01]  /*5300*/  ISETP.GT.AND P2, PT, R3, 0x8, PT ;  /* 0x000000080300780c */ /* 0x000fe20003f44270 */
[-C--:B------:R-:W-:Y:S01]  /*5310*/  FMUL R79, R79, R82.reuse ;  /* 0x000000524f4f7220 */ /* 0x080fe20000400000 */
[----:B------:R-:W-:Y:S01]  /*5320*/  SHF.L.U64.HI R5, R88, 0x1, R89 ;  /* 0x0000000158057819 */ /* 0x000fe20000010259 */
[----:B------:R-:W-:Y:S01]  /*5330*/  FMUL R64, R64, R82 ;  /* 0x0000005240407220 */ /* 0x000fe20000400000 */
[----:B------:R-:W-:Y:S01]  /*5340*/  LEA R4, P4, R88, R6, 0x1 ;  /* 0x0000000658047211 */ /* 0x000fe200078808ff */
[----:B------:R-:W-:Y:S01]  /*5350*/  @P0 STG.E.U16 desc[UR36][R6.64+0x2], R73 ;  /* 0x0000024906000986 */ /* 0x000fe2000c101524 */
[----:B------:R-:W-:Y:S01]  /*5360*/  ISETP.GT.AND P5, PT, R0, RZ, P2 ;  /* 0x000000ff0000720c */ /* 0x000fe200017a4270 */
[----:B------:R-:W-:Y:S01]  /*5370*/  FMUL R65, R65, R82 ;  /* 0x0000005241417220 */ /* 0x000fe20000400000 */
[----:B------:R-:W-:Y:S01]  /*5380*/  ISETP.GT.AND P0, PT, R3, 0x9, PT ;  /* 0x000000090300780c */ /* 0x000fe20003f04270 */
[----:B------:R-:W-:Y:S01]  /*5390*/  IMAD.X R5, R5, 0x1, R7, P4 ;  /* 0x0000000105057824 */ /* 0x000fe200020e0607 */
[----:B------:R-:W-:Y:S01]  /*53a0*/  F2FP.F16.F32.PACK_AB R74, RZ, R74 ;  /* 0x0000004aff4a723e */ /* 0x000fe200000000ff */
[-C--:B------:R-:W-:Y:S01]  /*53b0*/  FMUL R66, R66, R82.reuse ;  /* 0x0000005242427220 */ /* 0x080fe20000400000 */
[----:B------:R-:W-:Y:S01]  /*53c0*/  F2FP.F16.F32.PACK_AB R75, RZ, R75 ;  /* 0x0000004bff4b723e */ /* 0x000fe200000000ff */
[----:B------:R-:W-:Y:S01]  /*53d0*/  FMUL R67, R67, R82 ;  /* 0x0000005243437220 */ /* 0x000fe20000400000 */
[----:B------:R-:W-:Y:S01]  /*53e0*/  ISETP.GT.AND P4, PT, R0, RZ, P0 ;  /* 0x000000ff0000720c */ /* 0x000fe20000784270 */
[----:B------:R-:W-:Y:S01]  /*53f0*/  @P1 STG.E.U16 desc[UR36][R4.64], R74 ;  /* 0x0000004a04001986 */ /* 0x000fe2000c101524 */
[----:B------:R-:W-:Y:S01]  /*5400*/  F2FP.F16.F32.PACK_AB R76, RZ, R76 ;  /* 0x0000004cff4c723e */ /* 0x000fe200000000ff */
[-C--:B------:R-:W-:Y:S01]  /*5410*/  FMUL R68, R68, R82.reuse ;  /* 0x0000005244447220 */ /* 0x080fe20000400000 */
[C---:B------:R-:W-:Y:S01]  /*5420*/  ISETP.GT.AND P1, PT, R0.reuse, 0x8, P2 ;  /* 0x000000080000780c */ /* 0x040fe20001724270 */
[----:B------:R-:W-:Y:S01]  /*5430*/  @P3 STG.E.U16 desc[UR36][R4.64+0x2], R75 ;  /* 0x0000024b04003986 */ /* 0x000fe2000c101524 */
[----:B------:R-:W-:Y:S01]  /*5440*/  ISETP.GT.AND P2, PT, R3, 0x10, PT ;  /* 0x000000100300780c */ /* 0x000fe20003f44270 */
[-C--:B------:R-:W-:Y:S01]  /*5450*/  FMUL R69, R69, R82.reuse ;  /* 0x0000005245457220 */ /* 0x080fe20000400000 */
[----:B------:R-:W-:Y:S01]  /*5460*/  ISETP.GT.AND P3, PT, R0, 0x8, P0 ;  /* 0x000000080000780c */ /* 0x000fe20000764270 */
[----:B------:R-:W-:Y:S01]  /*5470*/  @P5 STG.E.U16 desc[UR36][R6.64+0x10], R76 ;  /* 0x0000104c06005986 */ /* 0x000fe2000c101524 */
[----:B------:R-:W-:Y:S01]  /*5480*/  F2FP.F16.F32.PACK_AB R77, RZ, R77 ;  /* 0x0000004dff4d723e */ /* 0x000fe200000000ff */
[-C--:B------:R-:W-:Y:S01]  /*5490*/  FMUL R70, R70, R82.reuse ;  /* 0x0000005246467220 */ /* 0x080fe20000400000 */
[----:B------:R-:W-:Y:S01]  /*54a0*/  ISETP.GT.AND P5, PT, R0, RZ, P2 ;  /* 0x000000ff0000720c */ /* 0x000fe200017a4270 */
[----:B------:R-:W-:Y:S01]  /*54b0*/  FMUL R71, R71, R82 ;  /* 0x0000005247477220 */ /* 0x000fe20000400000 */
[----:B------:R-:W-:Y:S01]  /*54c0*/  ISETP.GT.AND P0, PT, R3, 0x11, PT ;  /* 0x000000110300780c */ /* 0x000fe20003f04270 */
[----:B------:R-:W-:Y:S01]  /*54d0*/  @P4 STG.E.U16 desc[UR36][R6.64+0x12], R77 ;  /* 0x0000124d06004986 */ /* 0x000fe2000c101524 */
        /* <DEDUP_REMOVED lines=131> */
[----:B------:R-:W-:Y:S01]  /*5d10*/  FMUL R31, R31, R82 ;  /* 0x000000521f1f7220 */ /* 0x000fe20000400000 */
[----:B------:R-:W-:Y:S01]  /*5d20*/  ISETP.GT.AND P3, PT, R0, 0x8, P0 ;  /* 0x000000080000780c */ /* 0x000fe20000764270 */
[----:B------:R-:W-:Y:S01]  /*5d30*/  @P5 STG.E.U16 desc[UR36][R6.64+0x80], R40 ;  /* 0x0000802806005986 */ /* 0x000fe2000c101524 */
[----:B------:R-:W-:-:S02]  /*5d40*/  F2FP.F16.F32.PACK_AB R41, RZ, R41 ;  /* 0x00000029ff29723e */ /* 0x000fc400000000ff */
[C---:B------:R-:W-:Y:S02]  /*5d50*/  ISETP.GT.AND P5, PT, R0.reuse, RZ, P2 ;  /* 0x000000ff0000720c */ /* 0x040fe400017a4270 */
[----:B------:R-:W-:Y:S01]  /*5d60*/  ISETP.GT.AND P0, PT, R3, 0x49, PT ;  /* 0x000000490300780c */ /* 0x000fe20003f04270 */
[----:B------:R-:W-:Y:S01]  /*5d70*/  @P4 STG.E.U16 desc[UR36][R6.64+0x82], R41 ;  /* 0x0000822906004986 */ /* 0x000fe2000c101524 */
[----:B------:R-:W-:Y:S02]  /*5d80*/  F2FP.F16.F32.PACK_AB R42, RZ, R42 ;  /* 0x0000002aff2a723e */ /* 0x000fe400000000ff */
[----:B------:R-:W-:Y:S02]  /*5d90*/  F2FP.F16.F32.PACK_AB R43, RZ, R43 ;  /* 0x0000002bff2b723e */ /* 0x000fe400000000ff */
[----:B------:R-:W-:Y:S01]  /*5da0*/  ISETP.GT.AND P4, PT, R0, RZ, P0 ;  /* 0x000000ff0000720c */ /* 0x000fe20000784270 */
[----:B------:R-:W-:Y:S01]  /*5db0*/  @P1 STG.E.U16 desc[UR36][R4.64+0x80], R42 ;  /* 0x0000802a04001986 */ /* 0x000fe2000c101524 */
[----:B------:R-:W-:-:S02]  /*5dc0*/  F2FP.F16.F32.PACK_AB R44, RZ, R44 ;  /* 0x0000002cff2c723e */ /* 0x000fc400000000ff */
[C---:B------:R-:W-:Y:S01]  /*5dd0*/  ISETP.GT.AND P2, PT, R0.reuse, 0x8, P2 ;  /* 0x000000080000780c */ /* 0x040fe20001744270 */
[----:B------:R-:W-:Y:S01]  /*5de0*/  @P3 STG.E.U16 desc[UR36][R4.64+0x82], R43 ;  /* 0x0000822b04003986 */ /* 0x000fe2000c101524 */
[C---:B------:R-:W-:Y:S02]  /*5df0*/  ISETP.GT.AND P3, PT, R3.reuse, 0x50, PT ;  /* 0x000000500300780c */ /* 0x040fe40003f64270 */
[----:B------:R-:W-:Y:S01]  /*5e00*/  F2FP.F16.F32.PACK_AB R45, RZ, R45 ;  /* 0x0000002dff2d723e */ /* 0x000fe200000000ff */
[----:B------:R-:W-:Y:S01]  /*5e10*/  @P5 STG.E.U16 desc[UR36][R6.64+0x90], R44 ;  /* 0x0000902c06005986 */ /* 0x000fe2000c101524 */
[C---:B------:R-:W-:Y:S02]  /*5e20*/  ISETP.GT.AND P0, PT, R0.reuse, 0x8, P0 ;  /* 0x000000080000780c */ /* 0x040fe40000704270 */
[----:B------:R-:W-:Y:S01]  /*5e30*/  ISETP.GT.AND P5, PT, R0, RZ, P3 ;  /* 0x000000ff0000720c */ /* 0x000fe20001fa4270 */
[----:B------:R-:W-:Y:S01]  /*5e40*/  @P4 STG.E.U16 desc[UR36][R6.64+0x92], R45 ;  /* 0x0000922d06004986 */ /* 0x000fe2000c101524 */
[----:B------:R-:W-:-:S02]  /*5e50*/  ISETP.GT.AND P1, PT, R3, 0x51, PT ;  /* 0x000000510300780c */ /* 0x000fc40003f24270 */
[----:B------:R-:W-:Y:S02]  /*5e60*/  F2FP.F16.F32.PACK_AB R46, RZ, R46 ;  /* 0x0000002eff2e723e */ /* 0x000fe400000000ff */
[C---:B------:R-:W-:Y:S02]  /*5e70*/  ISETP.GT.AND P4, PT, R0.reuse, RZ, P1 ;  /* 0x000000ff0000720c */ /* 0x040fe40000f84270 */
[----:B------:R-:W-:Y:S01]  /*5e80*/  F2FP.F16.F32.PACK_AB R47, RZ, R47 ;  /* 0x0000002fff2f723e */ /* 0x000fe200000000ff */
[----:B------:R-:W-:Y:S01]  /*5e90*/  @P2 STG.E.U16 desc[UR36][R4.64+0x90], R46 ;  /* 0x0000902e04002986 */ /* 0x000fe2000c101524 */
[----:B------:R-:W-:Y:S02]  /*5ea0*/  F2FP.F16.F32.PACK_AB R32, RZ, R32 ;  /* 0x00000020ff20723e */ /* 0x000fe400000000ff */
[----:B------:R-:W-:Y:S01]  /*5eb0*/  F2FP.F16.F32.PACK_AB R33, RZ, R33 ;  /* 0x00000021ff21723e */ /* 0x000fe200000000ff */
[----:B------:R-:W-:Y:S01]  /*5ec0*/  @P0 STG.E.U16 desc[UR36][R4.64+0x92], R47 ;  /* 0x0000922f04000986 */ /* 0x000fe2000c101524 */
[----:B------:R-:W-:-:S02]  /*5ed0*/  ISETP.GT.AND P0, PT, R0, 0x8, P3 ;  /* 0x000000080000780c */ /* 0x000fc40001f04270 */
[----:B------:R-:W-:Y:S01]  /*5ee0*/  F2FP.F16.F32.PACK_AB R34, RZ, R34 ;  /* 0x00000022ff22723e */ /* 0x000fe200000000ff */
[----:B------:R-:W-:Y:S01]  /*5ef0*/  @P5 STG.E.U16 desc[UR36][R6.64+0xa0], R32 ;  /* 0x0000a02006005986 */ /* 0x000fe2000c101524 */
[C---:B------:R-:W-:Y:S02]  /*5f00*/  ISETP.GT.AND P5, PT, R0.reuse, 0x8, P1 ;  /* 0x000000080000780c */ /* 0x040fe40000fa4270 */
[C---:B------:R-:W-:Y:S01]  /*5f10*/  ISETP.GT.AND P1, PT, R3.reuse, 0x59, PT ;  /* 0x000000590300780c */ /* 0x040fe20003f24270 */
[----:B------:R-:W-:Y:S01]  /*5f20*/  @P4 STG.E.U16 desc[UR36][R6.64+0xa2], R33 ;  /* 0x0000a22106004986 */ /* 0x000fe2000c101524 */
[----:B------:R-:W-:Y:S02]  /*5f30*/  ISETP.GT.AND P4, PT, R3, 0x58, PT ;  /* 0x000000580300780c */ /* 0x000fe40003f84270 */
[----:B------:R-:W-:Y:S02]  /*5f40*/  F2FP.F16.F32.PACK_AB R35, RZ, R35 ;  /* 0x00000023ff23723e */ /* 0x000fe400000000ff */
[C---:B------:R-:W-:Y:S01]  /*5f50*/  ISETP.GT.AND P2, PT, R0.reuse, RZ, P4 ;  /* 0x000000ff0000720c */ /* 0x040fe20002744270 */
[----:B------:R-:W-:Y:S01]  /*5f60*/  @P0 STG.E.U16 desc[UR36][R4.64+0xa0], R34 ;  /* 0x0000a02204000986 */ /* 0x000fe2000c101524 */
[----:B------:R-:W-:-:S02]  /*5f70*/  ISETP.GT.AND P3, PT, R0, RZ, P1 ;  /* 0x000000ff0000720c */ /* 0x000fc40000f64270 */
[C---:B------:R-:W-:Y:S01]  /*5f80*/  ISETP.GT.AND P4, PT, R0.reuse, 0x8, P4 ;  /* 0x000000080000780c */ /* 0x040fe20002784270 */
[----:B------:R-:W-:Y:S01]  /*5f90*/  @P5 STG.E.U16 desc[UR36][R4.64+0xa2], R35 ;  /* 0x0000a22304005986 */ /* 0x000fe2000c101524 */
[----:B------:R-:W-:Y:S02]  /*5fa0*/  ISETP.GT.AND P5, PT, R0, 0x8, P1 ;  /* 0x000000080000780c */ /* 0x000fe40000fa4270 */
[----:B------:R-:W-:Y:S02]  /*5fb0*/  F2FP.F16.F32.PACK_AB R36, RZ, R36 ;  /* 0x00000024ff24723e */ /* 0x000fe400000000ff */
[----:B------:R-:W-:Y:S02]  /*5fc0*/  F2FP.F16.F32.PACK_AB R37, RZ, R37 ;  /* 0x00000025ff25723e */ /* 0x000fe400000000ff */
[----:B------:R-:W-:Y:S01]  /*5fd0*/  F2FP.F16.F32.PACK_AB R38, RZ, R38 ;  /* 0x00000026ff26723e */ /* 0x000fe200000000ff */
[----:B------:R-:W-:Y:S01]  /*5fe0*/  @P2 STG.E.U16 desc[UR36][R6.64+0xb0], R36 ;  /* 0x0000b02406002986 */ /* 0x000fe2000c101524 */
[----:B------:R-:W-:-:S02]  /*5ff0*/  F2FP.F16.F32.PACK_AB R39, RZ, R39 ;  /* 0x00000027ff27723e */ /* 0x000fc400000000ff */
[C---:B------:R-:W-:Y:S01]  /*6000*/  ISETP.GT.AND P2, PT, R3.reuse, 0x61, PT ;  /* 0x000000610300780c */ /* 0x040fe20003f44270 */
[----:B------:R-:W-:Y:S01]  /*6010*/  @P3 STG.E.U16 desc[UR36][R6.64+0xb2], R37 ;  /* 0x0000b22506003986 */ /* 0x000fe2000c101524 */
[----:B------:R-:W-:Y:S02]  /*6020*/  ISETP.GT.AND P3, PT, R3, 0x60, PT ;  /* 0x000000600300780c */ /* 0x000fe40003f64270 */
[----:B------:R-:W-:Y:S01]  /*6030*/  F2FP.F16.F32.PACK_AB R24, RZ, R24 ;  /* 0x00000018ff18723e */ /* 0x000fe200000000ff */
[----:B------:R-:W-:Y:S01]  /*6040*/  @P4 STG.E.U16 desc[UR36][R4.64+0xb0], R38 ;  /* 0x0000b02604004986 */ /* 0x000fe2000c101524 */
[C---:B------:R-:W-:Y:S02]  /*6050*/  ISETP.GT.AND P4, PT, R0.reuse, RZ, P2 ;  /* 0x000000ff0000720c */ /* 0x040fe40001784270 */
[----:B------:R-:W-:Y:S01]  /*6060*/  F2FP.F16.F32.PACK_AB R25, RZ, R25 ;  /* 0x00000019ff19723e */ /* 0x000fe200000000ff */
[----:B------:R-:W-:Y:S01]  /*6070*/  @P5 STG.E.U16 desc[UR36][R4.64+0xb2], R39 ;  /* 0x0000b22704005986 */ /* 0x000fe2000c101524 */
[----:B------:R-:W-:-:S02]  /*6080*/  ISETP.GT.AND P5, PT, R0, RZ, P3 ;  /* 0x000000ff0000720c */ /* 0x000fc40001fa4270 */
[C---:B------:R-:W-:Y:S02]  /*6090*/  ISETP.GT.AND P1, PT, R3.reuse, 0x68, PT ;  /* 0x000000680300780c */ /* 0x040fe40003f24270 */
[----:B------:R-:W-:Y:S02]  /*60a0*/  ISETP.GT.AND P0, PT, R3, 0x69, PT ;  /* 0x000000690300780c */ /* 0x000fe40003f04270 */
[C---:B------:R-:W-:Y:S02]  /*60b0*/  ISETP.GT.AND P3, PT, R0.reuse, 0x8, P3 ;  /* 0x000000080000780c */ /* 0x040fe40001f64270 */
[C---:B------:R-:W-:Y:S02]  /*60c0*/  ISETP.GT.AND P2, PT, R0.reuse, 0x8, P2 ;  /* 0x000000080000780c */ /* 0x040fe40001744270 */
[----:B------:R-:W-:Y:S02]  /*60d0*/  F2FP.F16.F32.PACK_AB R26, RZ, R26 ;  /* 0x0000001aff1a723e */ /* 0x000fe400000000ff */
[----:B------:R-:W-:Y:S01]  /*60e0*/  F2FP.F16.F32.PACK_AB R27, RZ, R27 ;  /* 0x0000001bff1b723e */ /* 0x000fe200000000ff */
[----:B------:R-:W-:Y:S01]  /*60f0*/  @P5 STG.E.U16 desc[UR36][R6.64+0xc0], R24 ;  /* 0x0000c01806005986 */ /* 0x000fe2000c101524 */
[----:B------:R-:W-:-:S02]  /*6100*/  ISETP.GT.AND P5, PT, R0, RZ, P0 ;  /* 0x000000ff0000720c */ /* 0x000fc400007a4270 */
[C---:B------:R-:W-:Y:S01]  /*6110*/  ISETP.GT.AND P0, PT, R0.reuse, 0x8, P0 ;  /* 0x000000080000780c */ /* 0x040fe20000704270 */
[----:B------:R-:W-:Y:S01]  /*6120*/  @P4 STG.E.U16 desc[UR36][R6.64+0xc2], R25 ;  /* 0x0000c21906004986 */ /* 0x000fe2000c101524 */
[C---:B------:R-:W-:Y:S02]  /*6130*/  ISETP.GT.AND P4, PT, R0.reuse, RZ, P1 ;  /* 0x000000ff0000720c */ /* 0x040fe40000f84270 */
[----:B------:R-:W-:Y:S01]  /*6140*/  ISETP.GT.AND P1, PT, R0, 0x8, P1 ;  /* 0x000000080000780c */ /* 0x000fe20000f24270 */
[----:B------:R-:W-:Y:S01]  /*6150*/  @P3 STG.E.U16 desc[UR36][R4.64+0xc0], R26 ;  /* 0x0000c01a04003986 */ /* 0x000fe2000c101524 */
[----:B------:R-:W-:Y:S02]  /*6160*/  F2FP.F16.F32.PACK_AB R28, RZ, R28 ;  /* 0x0000001cff1c723e */ /* 0x000fe400000000ff */
[----:B------:R-:W-:Y:S01]  /*6170*/  F2FP.F16.F32.PACK_AB R29, RZ, R29 ;  /* 0x0000001dff1d723e */ /* 0x000fe200000000ff */
[----:B------:R-:W-:Y:S01]  /*6180*/  @P2 STG.E.U16 desc[UR36][R4.64+0xc2], R27 ;  /* 0x0000c21b04002986 */ /* 0x000fe2000c101524 */
[----:B------:R-:W-:-:S02]  /*6190*/  F2FP.F16.F32.PACK_AB R30, RZ, R30 ;  /* 0x0000001eff1e723e */ /* 0x000fc400000000ff */
[----:B------:R-:W-:-:S03]  /*61a0*/  F2FP.F16.F32.PACK_AB R31, RZ, R31 ;  /* 0x0000001fff1f723e */ /* 0x000fc600000000ff */
[----:B------:R-:W-:Y:S04]  /*61b0*/  @P4 STG.E.U16 desc[UR36][R6.64+0xd0], R28 ;  /* 0x0000d01c06004986 */ /* 0x000fe8000c101524 */
[----:B------:R0:W-:Y:S04]  /*61c0*/  @P5 STG.E.U16 desc[UR36][R6.64+0xd2], R29 ;  /* 0x0000d21d06005986 */ /* 0x0001e8000c101524 */
[----:B------:R1:W-:Y:S01]  /*61d0*/  @P1 STG.E.U16 desc[UR36][R4.64+0xd0], R30 ;  /* 0x0000d01e04001986 */ /* 0x0003e2000c101524 */
[----:B0-----:R-:W-:Y:S02]  /*61e0*/  @P0 IMAD.MOV.U32 R6, RZ, RZ, R4 ;  /* 0x000000ffff060224 */ /* 0x001fe400078e0004 */
[----:B------:R-:W-:-:S05]  /*61f0*/  @P0 IMAD.MOV.U32 R7, RZ, RZ, R5 ;  /* 0x000000ffff070224 */ /* 0x000fca00078e0005 */
[----:B------:R1:W-:Y:S02]  /*6200*/  @P0 STG.E.U16 desc[UR36][R6.64+0xd2], R31 ;  /* 0x0000d21f06000986 */ /* 0x0003e4000c101524 */
.L_x_147:
[----:B------:R-:W-:Y:S05]  /*6210*/  BSYNC B0 ;  /* 0x0000000000007941 */ /* 0x000fea0003800000 */
.L_x_37:
[----:B01----:R-:W2:Y:S01]  /*6220*/  LDL.64 R4, [R1] ;  /* 0x0000000001047983 */ /* 0x003ea20000100a00 */
[----:B------:R-:W-:Y:S01]  /*6230*/  ULDC.64 UR4, c[0x0][0x650] ;  /* 0x0001940000047ab9 */ /* 0x000fe20000000a00 */
[----:B------:R-:W-:Y:S02]  /*6240*/  IMAD.U32 R0, RZ, RZ, UR44 ;  /* 0x0000002cff007e24 */ /* 0x000fe4000f8e00ff */
[----:B------:R-:W-:Y:S02]  /*6250*/  IMAD.MOV.U32 R22, RZ, RZ, -0x1 ;  /* 0xffffffffff167424 */ /* 0x000fe400078e00ff */
[----:B------:R0:W-:Y:S01]  /*6260*/  SYNCS.ARRIVE.TRANS64.A1T0 RZ, [R0+UR48], RZ ;  /* 0x000000ff00ff79a7 */ /* 0x0001e20008100030 */
[----:B----45:R-:W-:Y:S02]  /*6270*/  IMAD.MOV.U32 R18, RZ, RZ, -0x1 ;  /* 0xffffffffff127424 */ /* 0x030fe400078e00ff */
[----:B------:R-:W-:Y:S01]  /*6280*/  IMAD.MOV.U32 R19, RZ, RZ, -0x1 ;  /* 0xffffffffff137424 */ /* 0x000fe200078e00ff */
[----:B0-----:R-:W-:-:S02]  /*6290*/  PRMT R0, RZ, 0x7610, R0 ;  /* 0x00007610ff007816 */ /* 0x001fc40000000000 */
[----:B--2---:R-:W-:-:S05]  /*62a0*/  LEA R16, P0, R4, R16, 0x1 ;  /* 0x0000001004107211 */ /* 0x004fca00078008ff */
[----:B------:R-:W-:Y:S01]  /*62b0*/  IMAD.X R17, R90, 0x1, R17, P0 ;  /* 0x000000015a117824 */ /* 0x000fe200000e0611 */
[----:B------:R-:W-:-:S04]  /*62c0*/  ISETP.GE.U32.AND P0, PT, R16, UR4, PT ;  /* 0x0000000410007c0c */ /* 0x000fc8000bf06070 */
[----:B------:R-:W-:-:S13]  /*62d0*/  ISETP.GE.U32.AND.EX P0, PT, R17, UR5, PT, P0 ;  /* 0x0000000511007c0c */ /* 0x000fda000bf06100 */
[----:B------:R-:W-:Y:S05]  /*62e0*/  @P0 BRA `(.L_x_148) ;  /* 0x0000000400580947 */ /* 0x000fea0003800000 */
[----:B------:R-:W0:Y:S01]  /*62f0*/  LDC.64 R10, c[0x0][0x628] ;  /* 0x00018a00ff0a7b82 */ /* 0x000e220000000a00 */
[----:B------:R-:W1:Y:S01]  /*6300*/  S2R R12, SR_CTAID.X ;  /* 0x00000000000c7919 */ /* 0x000e620000002500 */
[----:B------:R-:W-:Y:S02]  /*6310*/  IMAD.MOV.U32 R8, RZ, RZ, R16 ;  /* 0x000000ffff087224 */ /* 0x000fe400078e0010 */
[----:B------:R-:W-:Y:S01]  /*6320*/  IMAD.MOV.U32 R9, RZ, RZ, R17 ;  /* 0x000000ffff097224 */ /* 0x000fe200078e0011 */
[----:B------:R-:W2:Y:S03]  /*6330*/  S2R R18, SR_CTAID.Y ;  /* 0x0000000000127919 */ /* 0x000ea60000002600 */
[----:B------:R-:W4:Y:S08]  /*6340*/  LDC R0, c[0x0][0x630] ;  /* 0x00018c00ff007b82 */ /* 0x000f300000000800 */
[----:B------:R-:W1:Y:S01]  /*6350*/  LDC.64 R14, c[0x0][0x620] ;  /* 0x00018800ff0e7b82 */ /* 0x000e620000000a00 */
[----:B0-----:R-:W-:-:S04]  /*6360*/  ISETP.NE.U32.AND P0, PT, R10, RZ, PT ;  /* 0x000000ff0a00720c */ /* 0x001fc80003f05070 */
[----:B------:R-:W-:-:S13]  /*6370*/  ISETP.NE.AND.EX P0, PT, R11, RZ, PT, P0 ;  /* 0x000000ff0b00720c */ /* 0x000fda0003f05300 */
[----:B-12-4-:R-:W-:Y:S05]  /*6380*/  @!P0 BRA `(.L_x_149) ;  /* 0x0000000000288947 */ /* 0x016fea0003800000 */
[----:B------:R-:W0:Y:S02]  /*6390*/  LDC R3, c[0x0][0x634] ;  /* 0x00018d00ff037b82 */ /* 0x000e240000000800 */
[----:B0-----:R-:W-:-:S05]  /*63a0*/  IADD3 R3, P0, R16, R3, RZ ;  /* 0x0000000310037210 */ /* 0x001fca0007f1e0ff */
[----:B------:R-:W-:-:S04]  /*63b0*/  IMAD.X R13, RZ, RZ, R17, P0 ;  /* 0x000000ffff0d7224 */ /* 0x000fc800000e0611 */
[----:B------:R-:W-:-:S04]  /*63c0*/  IMAD.WIDE.U32 R4, R13, R10, RZ ;  /* 0x0000000a0d047225 */ /* 0x000fc800078e00ff */
[----:B---3--:R-:W-:-:S04]  /*63d0*/  IMAD.WIDE.U32 R6, P0, R3, R11, R4 ;  /* 0x0000000b03067225 */ /* 0x008fc80007800004 */
[----:B------:R-:W-:-:S04]  /*63e0*/  IMAD.WIDE.U32 R4, R3, R10, RZ ;  /* 0x0000000a03047225 */ /* 0x000fc800078e00ff */
[----:B------:R-:W-:Y:S01]  /*63f0*/  IMAD.X R9, RZ, RZ, RZ, P0 ;  /* 0x000000ffff097224 */ /* 0x000fe200000e06ff */
[----:B------:R-:W-:Y:S01]  /*6400*/  IADD3 RZ, P0, R5, R6, RZ ;  /* 0x0000000605ff7210 */ /* 0x000fe20007f1e0ff */
[----:B------:R-:W-:-:S04]  /*6410*/  IMAD.MOV.U32 R8, RZ, RZ, R7 ;  /* 0x000000ffff087224 */ /* 0x000fc800078e0007 */
[----:B------:R-:W-:-:S08]  /*6420*/  IMAD.WIDE.U32.X R8, R13, R11, R8, P0 ;  /* 0x0000000b0d087225 */ /* 0x000fd000000e0408 */
.L_x_149:
[-CC-:B------:R-:W-:Y:S01]  /*6430*/  SHF.R.U64 R19, R8, R0.reuse, R9.reuse ;  /* 0x0000000008137219 */ /* 0x180fe20000001209 */
[----:B------:R-:W0:Y:S01]  /*6440*/  LDC.64 R26, c[0x0][0x640] ;  /* 0x00019000ff1a7b82 */ /* 0x000e220000000a00 */
[----:B------:R-:W-:Y:S01]  /*6450*/  SHF.R.U32.HI R0, RZ, R0, R9 ;  /* 0x00000000ff007219 */ /* 0x000fe20000011609 */
[----:B------:R-:W-:Y:S01]  /*6460*/  ULDC UR4, c[0x0][0x150] ;  /* 0x0000540000047ab9 */ /* 0x000fe20000000800 */
[----:B------:R-:W-:Y:S02]  /*6470*/  IADD3 R3, P0, RZ, -R19, RZ ;  /* 0x80000013ff037210 */ /* 0x000fe40007f1e0ff */
[----:B------:R-:W-:-:S03]  /*6480*/  I2FP.F32.U32 R8, R12 ;  /* 0x0000000c00087245 */ /* 0x000fc60000201000 */
[----:B---3--:R-:W1:Y:S01]  /*6490*/  LDC R6, c[0x0][0x618] ;  /* 0x00018600ff067b82 */ /* 0x008e620000000800 */
[----:B------:R-:W-:Y:S02]  /*64a0*/  IMAD.X R7, RZ, RZ, ~R0, P0 ;  /* 0x000000ffff077224 */ /* 0x000fe400000e0e00 */
[----:B------:R-:W-:Y:S01]  /*64b0*/  FMUL R8, R8, UR4 ;  /* 0x0000000408087c20 */ /* 0x000fe20008400000 */
[----:B------:R-:W-:Y:S01]  /*64c0*/  IMAD.WIDE.U32 R4, R3, R14, R16 ;  /* 0x0000000e03047225 */ /* 0x000fe200078e0010 */
[----:B------:R-:W-:-:S03]  /*64d0*/  ULDC UR4, c[0x0][0x154] ;  /* 0x0000550000047ab9 */ /* 0x000fc60000000800 */
[----:B------:R-:W-:Y:S01]  /*64e0*/  IMAD R0, R7, R14, RZ ;  /* 0x0000000e07007224 */ /* 0x000fe200078e02ff */
[----:B------:R-:W2:Y:S01]  /*64f0*/  LDC R20, c[0x0][0x608] ;  /* 0x00018200ff147b82 */ /* 0x000ea20000000800 */
[----:B------:R-:W3:Y:S02]  /*6500*/  F2I.U32.TRUNC.NTZ R8, R8 ;  /* 0x0000000800087305 */ /* 0x000ee4000020f000 */
[----:B------:R-:W-:Y:S01]  /*6510*/  IMAD R3, R3, R15, R0 ;  /* 0x0000000f03037224 */ /* 0x000fe200078e0200 */
[----:B------:R-:W-:-:S03]  /*6520*/  I2FP.F32.U32 R0, R18 ;  /* 0x0000001200007245 */ /* 0x000fc60000201000 */
[----:B------:R-:W-:Y:S01]  /*6530*/  IMAD.IADD R3, R5, 0x1, R3 ;  /* 0x0000000105037824 */ /* 0x000fe200078e0203 */
[----:B------:R-:W4:Y:S01]  /*6540*/  LDC R9, c[0x0][0x658] ;  /* 0x00019600ff097b82 */ /* 0x000f220000000800 */
[----:B0-----:R-:W-:-:S04]  /*6550*/  ISETP.NE.U32.AND P0, PT, R26, RZ, PT ;  /* 0x000000ff1a00720c */ /* 0x001fc80003f05070 */
[----:B------:R-:W-:-:S03]  /*6560*/  ISETP.NE.AND.EX P0, PT, R27, RZ, PT, P0 ;  /* 0x000000ff1b00720c */ /* 0x000fc60003f05300 */
[----:B------:R-:W0:Y:S01]  /*6570*/  LDC R7, c[0x0][0x144] ;  /* 0x00005100ff077b82 */ /* 0x000e220000000800 */
[-CC-:B-1----:R-:W-:Y:S01]  /*6580*/  SHF.R.U64 R10, R4, R6.reuse, R3.reuse ;  /* 0x00000006040a7219 */ /* 0x182fe20000001203 */
[----:B---3--:R-:W-:Y:S01]  /*6590*/  IMAD.MOV R8, RZ, RZ, -R8 ;  /* 0x000000ffff087224 */ /* 0x008fe200078e0a08 */
[----:B------:R-:W-:Y:S01]  /*65a0*/  SHF.R.U32.HI R3, RZ, R6, R3 ;  /* 0x00000006ff037219 */ /* 0x000fe20000011603 */
[----:B------:R-:W-:Y:S01]  /*65b0*/  FMUL R6, R0, UR4 ;  /* 0x0000000400067c20 */ /* 0x000fe20008400000 */
[----:B------:R-:W-:-:S03]  /*65c0*/  IMAD.MOV.U32 R4, RZ, RZ, 0x1 ;  /* 0x00000001ff047424 */ /* 0x000fc600078e00ff */
[----:B------:R-:W1:Y:S01]  /*65d0*/  LDC R21, c[0x0][0x148] ;  /* 0x00005200ff157b82 */ /* 0x000e620000000800 */
[----:B------:R3:W0:Y:S01]  /*65e0*/  F2I.U32.TRUNC.NTZ R14, R6 ;  /* 0x00000006000e7305 */ /* 0x000622000020f000 */
[-CC-:B--2---:R-:W-:Y:S02]  /*65f0*/  SHF.R.U64 R13, R10, R20.reuse, R3.reuse ;  /* 0x000000140a0d7219 */ /* 0x184fe40000001203 */
[----:B------:R-:W-:-:S04]  /*6600*/  SHF.R.U32.HI R0, RZ, R20, R3 ;  /* 0x00000014ff007219 */ /* 0x000fc80000011603 */
[----:B------:R-:W2:Y:S01]  /*6610*/  LDC R24, c[0x0][0x600] ;  /* 0x00018000ff187b82 */ /* 0x000ea20000000800 */
[-CC-:B----4-:R-:W-:Y:S02]  /*6620*/  SHF.R.U64 R15, R13, R9.reuse, R0.reuse ;  /* 0x000000090d0f7219 */ /* 0x190fe40000001200 */
[----:B------:R-:W-:-:S05]  /*6630*/  SHF.R.U32.HI R5, RZ, R9, R0 ;  /* 0x00000009ff057219 */ /* 0x000fca0000011600 */
[----:B------:R-:W4:Y:S01]  /*6640*/  LDC R22, c[0x0][0x648] ;  /* 0x00019200ff167b82 */ /* 0x000f220000000800 */
[----:B0-----:R-:W-:Y:S01]  /*6650*/  IMAD R25, R7, R8, R12 ;  /* 0x0000000807197224 */ /* 0x001fe200078e020c */
[----:B------:R-:W-:Y:S01]  /*6660*/  SHF.L.U32 R12, R4, R9, RZ ;  /* 0x00000009040c7219 */ /* 0x000fe200000006ff */
[----:B------:R-:W-:-:S05]  /*6670*/  IMAD.MOV.U32 R4, RZ, RZ, R15 ;  /* 0x000000ffff047224 */ /* 0x000fca00078e000f */
[----:B------:R-:W0:Y:S08]  /*6680*/  LDC R28, c[0x0][0x638] ;  /* 0x00018e00ff1c7b82 */ /* 0x000e300000000800 */
[----:B------:R-:W0:Y:S01]  /*6690*/  LDC R29, c[0x0][0x610] ;  /* 0x00018400ff1d7b82 */ /* 0x000e220000000800 */
[----:B-123--:R-:W-:Y:S05]  /*66a0*/  @!P0 BRA `(.L_x_150) ;  /* 0x0000000000288947 */ /* 0x00efea0003800000 */
[----:B------:R-:W1:Y:S02]  /*66b0*/  LDC R0, c[0x0][0x64c] ;  /* 0x00019300ff007b82 */ /* 0x000e640000000800 */
[----:B-1----:R-:W-:-:S05]  /*66c0*/  IADD3 R3, P0, R15, R0, RZ ;  /* 0x000000000f037210 */ /* 0x002fca0007f1e0ff */
        /* <DEDUP_REMOVED lines=8> */
.L_x_150:
[----:B------:R-:W-:Y:S01]  /*6750*/  ISETP.NE.AND P0, PT, R2, 0x1, PT ;  /* 0x000000010200780c */ /* 0x000fe20003f05270 */
[----:B------:R-:W-:Y:S01]  /*6760*/  IMAD.MOV R14, RZ, RZ, -R14 ;  /* 0x000000ffff0e7224 */ /* 0x000fe200078e0a0e */
[----:B----4-:R-:W-:Y:S01]  /*6770*/  SHF.R.U64 R3, R4, R22, R5 ;  /* 0x0000001604037219 */ /* 0x010fe20000001205 */
[----:B------:R-:W-:Y:S01]  /*6780*/  VIADD R5, R24, 0xffffffff ;  /* 0xffffffff18057836 */ /* 0x000fe20000000000 */
[----:B------:R-:W-:-:S03]  /*6790*/  LOP3.LUT R0, R13, R92, RZ, 0xc0, !PT ;  /* 0x0000005c0d007212 */ /* 0x000fc600078ec0ff */
[----:B------:R-:W-:Y:S02]  /*67a0*/  IMAD.MOV R4, RZ, RZ, -R3 ;  /* 0x000000ffff047224 */ /* 0x000fe400078e0a03 */
[----:B------:R-:W-:Y:S01]  /*67b0*/  IMAD R22, R12, R3, R0 ;  /* 0x000000030c167224 */ /* 0x000fe200078e0200 */
[----:B------:R-:W-:Y:S01]  /*67c0*/  LOP3.LUT R3, R10, R5, RZ, 0xc0, !PT ;  /* 0x000000050a037212 */ /* 0x000fe200078ec0ff */
[----:B0-----:R-:W-:Y:S02]  /*67d0*/  IMAD R0, R4, R28, R15 ;  /* 0x0000001c04007224 */ /* 0x001fe400078e020f */
[----:B------:R-:W-:Y:S02]  /*67e0*/  @P0 IMAD R25, R21, R14, R18 ;  /* 0x0000000e15190224 */ /* 0x000fe400078e0212 */
[----:B------:R-:W-:Y:S02]  /*67f0*/  IMAD R3, R0, R24, R3 ;  /* 0x0000001800037224 */ /* 0x000fe400078e0203 */
[----:B------:R-:W-:-:S02]  /*6800*/  IMAD R22, R22, R29, R25 ;  /* 0x0000001d16167224 */ /* 0x000fc400078e0219 */
[----:B------:R-:W-:-:S03]  /*6810*/  IMAD.MOV.U32 R4, RZ, RZ, 0x1 ;  /* 0x00000001ff047424 */ /* 0x000fc600078e00ff */
[----:B------:R-:W-:Y:S02]  /*6820*/  SEL R18, R3, R22, !P0 ;  /* 0x0000001603127207 */ /* 0x000fe40004000000 */
[----:B------:R-:W-:Y:S02]  /*6830*/  PRMT R0, R4, 0x7610, R0 ;  /* 0x0000761004007816 */ /* 0x000fe40000000000 */
[----:B------:R-:W-:-:S07]  /*6840*/  SEL R22, R22, R3, !P0 ;  /* 0x0000000316167207 */ /* 0x000fce0004000000 */
.L_x_148:
[----:B------:R-:W-:Y:S02]  /*6850*/  LOP3.LUT P0, RZ, R0, 0xff, RZ, 0xc0, !PT ;  /* 0x000000ff00ff7812 */ /* 0x000fe4000780c0ff */
[----:B------:R-:W-:-:S11]  /*6860*/  LOP3.LUT R95, R95, 0x1, RZ, 0x3c, !PT ;  /* 0x000000015f5f7812 */ /* 0x000fd600078e3cff */
[----:B------:R-:W-:Y:S05]  /*6870*/  @P0 BRA `(.L_x_151) ;  /* 0xffffffb400040947 */ /* 0x000fea000383ffff */
[----:B------:R-:W-:Y:S05]  /*6880*/  EXIT ;  /* 0x000000000000794d */ /* 0x000fea0003800000 */
.L_x_18:
[----:B------:R-:W-:-:S08]  /*6890*/  ISETP.NE.AND P0, PT, R9, RZ, PT ;  /* 0x000000ff0900720c */ /* 0x000fd00003f05270 */
[----:B0-----:R-:W0:-:S00]  /*68a0*/  USETMAXREG.DEALLOC.CTAPOOL 0x28 ;  /* 0x00000028000079c8 */ /* 0x001e0000080e0500 */
[----:B------:R-:W-:Y:S05]  /*68b0*/  @P0 EXIT ;  /* 0x000000000000094d */ /* 0x000fea0003800000 */
[----:B0-----:R-:W-:Y:S01]  /*68c0*/  LOP3.LUT P0, RZ, R3, 0xff, RZ, 0xc0, !PT ;  /* 0x000000ff03ff7812 */ /* 0x001fe2000780c0ff */
[----:B------:R-:W-:Y:S02]  /*68d0*/  IMAD.MOV.U32 R3, RZ, RZ, 0x1 ;  /* 0x00000001ff037424 */ /* 0x000fe400078e00ff */
[----:B------:R-:W-:-:S10]  /*68e0*/  IMAD.MOV.U32 R8, RZ, RZ, RZ ;  /* 0x000000ffff087224 */ /* 0x000fd400078e00ff */
[----:B------:R-:W-:Y:S05]  /*68f0*/  @!P0 BRA `(.L_x_152) ;  /* 0x0000000c00248947 */ /* 0x000fea0003800000 */
[----:B------:R-:W0:Y:S01]  /*6900*/  S2R R11, SR_CgaCtaId ;  /* 0x00000000000b7919 */ /* 0x000e220000008800 */
[----:B------:R-:W-:Y:S01]  /*6910*/  LOP3.LUT P0, RZ, R4, 0x1f, RZ, 0xc0, !PT ;  /* 0x0000001f04ff7812 */ /* 0x000fe2000780c0ff */
[----:B------:R-:W-:Y:S01]  /*6920*/  ULDC UR5, c[0x0][0x658] ;  /* 0x0001960000057ab9 */ /* 0x000fe20000000800 */
[----:B------:R-:W-:Y:S01]  /*6930*/  UMOV UR6, 0xffffffff ;  /* 0xffffffff00067882 */ /* 0x000fe20000000000 */
[----:B------:R-:W-:Y:S01]  /*6940*/  BSSY B0, `(.L_x_152) ;  /* 0x00000c4000007945 */ /* 0x000fe20003800000 */
[----:B------:R-:W-:Y:S01]  /*6950*/  USHF.L.U32 UR6, UR6, UR5, URZ ;  /* 0x0000000506067299 */ /* 0x000fe2000800063f */
[C---:B------:R-:W-:Y:S01]  /*6960*/  ISETP.NE.AND P2, PT, R5.reuse, RZ, PT ;  /* 0x000000ff0500720c */ /* 0x040fe20003f45270 */
[----:B------:R-:W-:Y:S01]  /*6970*/  IMAD.MOV.U32 R10, RZ, RZ, 0x1 ;  /* 0x00000001ff0a7424 */ /* 0x000fe200078e00ff */
[----:B------:R-:W-:Y:S01]  /*6980*/  ISETP.NE.OR P0, PT, R5, RZ, !P0 ;  /* 0x000000ff0500720c */ /* 0x000fe20004705670 */
[----:B------:R-:W-:Y:S01]  /*6990*/  IMAD.MOV.U32 R3, RZ, RZ, 0x1 ;  /* 0x00000001ff037424 */ /* 0x000fe200078e00ff */
[----:B------:R-:W-:Y:S01]  /*69a0*/  LOP3.LUT R9, R23, 0x2, RZ, 0xfc, !PT ;  /* 0x0000000217097812 */ /* 0x000fe200078efcff */
[----:B------:R-:W-:Y:S01]  /*69b0*/  IMAD.MOV.U32 R8, RZ, RZ, RZ ;  /* 0x000000ffff087224 */ /* 0x000fe200078e00ff */
[----:B------:R-:W-:Y:S01]  /*69c0*/  ULDC UR4, c[0x0][0x600] ;  /* 0x0001800000047ab9 */ /* 0x000fe20000000800 */
[----:B------:R-:W-:Y:S01]  /*69d0*/  UMOV UR7, 0x1 ;  /* 0x0000000100077882 */ /* 0x000fe20000000000 */
[----:B------:R-:W-:-:S02]  /*69e0*/  UIADD3 UR19, UR40, 0x1, URZ ;  /* 0x0000000128137890 */ /* 0x000fc4000fffe03f */
[----:B------:R-:W-:Y:S02]  /*69f0*/  UIADD3 UR15, UR4, -0x1, URZ ;  /* 0xffffffff040f7890 */ /* 0x000fe4000fffe03f */
[----:B------:R-:W-:Y:S02]  /*6a00*/  USHF.L.U32 UR17, UR7, UR5, URZ ;  /* 0x0000000507117299 */ /* 0x000fe4000800063f */
[----:B------:R-:W-:Y:S01]  /*6a10*/  ULOP3.LUT UR16, URZ, UR6, URZ, 0x33, !UPT ;  /* 0x000000063f107292 */ /* 0x000fe2000f8e333f */
[----:B------:R-:W-:Y:S01]  /*6a20*/  ULDC.64 UR20, c[0x0][0x198] ;  /* 0x0000660000147ab9 */ /* 0x000fe20000000a00 */
[----:B0-----:R-:W-:-:S10]  /*6a30*/  LOP3.LUT R11, R11, 0x1, RZ, 0xc0, !PT ;  /* 0x000000010b0b7812 */ /* 0x001fd400078ec0ff */
.L_x_164:
[----:B------:R-:W-:-:S03]  /*6a40*/  UMOV UR4, 0xffffffff ;  /* 0xffffffff00047882 */ /* 0x000fc60000000000 */
[----:B------:R-:W-:Y:S05]  /*6a50*/  BRA.DIV UR4, `(.L_x_153) ;  /* 0x00000026041c7947 */ /* 0x000fea000b800000 */
[----:B------:R-:W-:-:S13]  /*6a60*/  ELECT P6, URZ, PT ;  /* 0x00000000003f782f */ /* 0x000fda00038c0000 */
.L_x_214:
[----:B------:R-:W0:Y:S01]  /*6a70*/  LDC R4, c[0x0][0x28c] ;  /* 0x0000a300ff047b82 */ /* 0x000e220000000800 */
[----:B------:R-:W-:Y:S01]  /*6a80*/  BSSY B1, `(.L_x_154) ;  /* 0x000003b000017945 */ /* 0x000fe20003800000 */
[----:B0-----:R-:W-:-:S13]  /*6a90*/  ISETP.LT.OR P6, PT, R4, 0x1, !P6 ;  /* 0x000000010400780c */ /* 0x001fda00077c1670 */
[----:B------:R-:W-:Y:S05]  /*6aa0*/  @P6 BRA `(.L_x_155) ;  /* 0x0000000000e06947 */ /* 0x000fea0003800000 */
[----:B------:R-:W-:Y:S02]  /*6ab0*/  IMAD R18, R18, 0x2, R11 ;  /* 0x0000000212127824 */ /* 0x000fe400078e020b */
[----:B------:R-:W-:Y:S02]  /*6ac0*/  IMAD.SHL.U32 R22, R22, 0x40, RZ ;  /* 0x0000004016167824 */ /* 0x000fe400078e00ff */
[----:B------:R-:W-:Y:S02]  /*6ad0*/  IMAD.MOV.U32 R14, RZ, RZ, RZ ;  /* 0x000000ffff0e7224 */ /* 0x000fe400078e00ff */
[----:B------:R-:W-:Y:S02]  /*6ae0*/  IMAD.U32 R15, RZ, RZ, UR19 ;  /* 0x00000013ff0f7e24 */ /* 0x000fe4000f8e00ff */
[----:B------:R-:W-:Y:S02]  /*6af0*/  IMAD.MOV.U32 R4, RZ, RZ, R3 ;  /* 0x000000ffff047224 */ /* 0x000fe400078e0003 */
[----:B------:R-:W-:-:S02]  /*6b00*/  IMAD.MOV.U32 R6, RZ, RZ, R8 ;  /* 0x000000ffff067224 */ /* 0x000fc400078e0008 */
[----:B------:R-:W-:-:S07]  /*6b10*/  IMAD R18, R18, 0x38, RZ ;  /* 0x0000003812127824 */ /* 0x000fce00078e02ff */
.L_x_159:
[----:B------:R-:W0:Y:S01]  /*6b20*/  S2R R12, SR_CgaCtaId ;  /* 0x00000000000c7919 */ /* 0x000e220000008800 */
[----:B------:R-:W-:Y:S01]  /*6b30*/  MOV R5, 0x400 ;  /* 0x0000040000057802 */ /* 0x000fe20000000f00 */
[----:B------:R-:W1:Y:S03]  /*6b40*/  @!P2 LDC R7, c[0x0][0x500] ;  /* 0x00014000ff07ab82 */ /* 0x000e660000000800 */
[----:B0-----:R-:W-:Y:S02]  /*6b50*/  LEA R13, R12, R5, 0x18 ;  /* 0x000000050c0d7211 */ /* 0x001fe400078ec0ff */
[----:B------:R-:W-:-:S03]  /*6b60*/  SHF.L.U32 R5, R4, 0x1f, RZ ;  /* 0x0000001f04057819 */ /* 0x000fc600000006ff */
[----:B------:R-:W-:-:S04]  /*6b70*/  IMAD R12, R6, 0x8, R13 ;  /* 0x00000008060c7824 */ /* 0x000fc800078e020d */
[----:B------:R-:W0:Y:S02]  /*6b80*/  SYNCS.PHASECHK.TRANS64.TRYWAIT P1, [R12+URZ+0x148], R5 ;  /* 0x000148050c0075a7 */ /* 0x000e24000802017f */
[----:B01----:R-:W-:Y:S05]  /*6b90*/  @!P1 BRA `(.L_x_156) ;  /* 0x0000002000ec9947 */ /* 0x003fea0003800000 */
.L_x_215:
[----:B0-----:R-:W-:Y:S01]  /*6ba0*/  PRMT R5, R9, 0x9910, RZ ;  /* 0x0000991009057816 */ /* 0x001fe200000000ff */
[----:B------:R0:W-:Y:S03]  /*6bb0*/  @!P2 SYNCS.ARRIVE.TRANS64 RZ, [R12+URZ], R7 ;  /* 0x000000070cffa9a7 */ /* 0x0001e6000800003f */
[----:B------:R-:W-:-:S13]  /*6bc0*/  ISETP.NE.AND P1, PT, R5, 0x2, PT ;  /* 0x000000020500780c */ /* 0x000fda0003f25270 */
[----:B0-----:R-:W-:Y:S05]  /*6bd0*/  @P1 BRA `(.L_x_157) ;  /* 0x0000000000041947 */ /* 0x001fea0003800000 */
[----:B------:R-:W-:Y:S01]  /*6be0*/  BPT.TRAP 0x1 ;  /* 0x000000040000795c */ /* 0x000fe20000300000 */
.L_x_157:
[----:B------:R-:W-:Y:S05]  /*6bf0*/  @P0 BRA `(.L_x_158) ;  /* 0x0000000000040947 */ /* 0x000fea0003800000 */
[----:B------:R-:W-:Y:S01]  /*6c00*/  BPT.TRAP 0x1 ;  /* 0x000000040000795c */ /* 0x000fe20000300000 */
.L_x_158:
[----:B------:R-:W-:Y:S01]  /*6c10*/  IMAD R5, R6, 0x2, R11 ;  /* 0x0000000206057824 */ /* 0x000fe200078e020b */
[----:B------:R-:W-:Y:S01]  /*6c20*/  R2UR UR9, R12 ;  /* 0x000000000c0972ca */ /* 0x000fe200000e0000 */
[--C-:B------:R-:W-:Y:S01]  /*6c30*/  IMAD R7, R6, 0x800, R13.reuse ;  /* 0x0000080006077824 */ /* 0x100fe200078e020d */
[----:B------:R-:W-:Y:S01]  /*6c40*/  UIADD3 UR4, UP0, UR20, 0xf0, URZ ;  /* 0x000000f014047890 */ /* 0x000fe2000ff1e03f */
[----:B------:R-:W-:Y:S01]  /*6c50*/  IMAD R5, R5, 0x380, RZ ;  /* 0x0000038005057824 */ /* 0x000fe200078e02ff */
[----:B------:R-:W-:Y:S01]  /*6c60*/  R2UR UR11, R22 ;  /* 0x00000000160b72ca */ /* 0x000fe200000e0000 */
[----:B------:R-:W-:Y:S01]  /*6c70*/  VIADD R15, R15, 0xffffffff ;  /* 0xffffffff0f0f7836 */ /* 0x000fe20000000000 */
[----:B------:R-:W-:Y:S01]  /*6c80*/  R2UR UR5, R7 ;  /* 0x00000000070572ca */ /* 0x000fe200000e0000 */
[----:B------:R-:W-:Y:S01]  /*6c90*/  IMAD R5, R5, 0x2, R13 ;  /* 0x0000000205057824 */ /* 0x000fe200078e020d */
[----:B------:R-:W-:Y:S01]  /*6ca0*/  R2UR UR10, R14 ;  /* 0x000000000e0a72ca */ /* 0x000fe200000e0000 */
[----:B------:R-:W-:Y:S01]  /*6cb0*/  UIADD3 UR22, UP1, UR20, 0x1f0, URZ ;  /* 0x000001f014167890 */ /* 0x000fe2000ff3e03f */
[----:B------:R-:W-:Y:S01]  /*6cc0*/  R2UR UR12, R19 ;  /* 0x00000000130c72ca */ /* 0x000fe200000e0000 */
[----:B------:R-:W-:Y:S01]  /*6cd0*/  VIADD R6, R6, 0x1 ;  /* 0x0000000106067836 */ /* 0x000fe20000000000 */
[----:B------:R-:W-:Y:S01]  /*6ce0*/  R2UR UR8, R5 ;  /* 0x00000000050872ca */ /* 0x000fe200000e0000 */
[----:B------:R-:W-:Y:S01]  /*6cf0*/  UIADD3.X UR23, URZ, UR21, URZ, UP1, !UPT ;  /* 0x000000153f177290 */ /* 0x000fe20008ffe43f */
[----:B------:R-:W-:Y:S01]  /*6d00*/  R2UR UR18, R18 ;  /* 0x00000000121272ca */ /* 0x000fe200000e0000 */
[----:B------:R-:W-:Y:S01]  /*6d10*/  UMOV UR6, 0x0 ;  /* 0x0000000000067882 */ /* 0x000fe20000000000 */
[----:B------:R-:W-:Y:S01]  /*6d20*/  ISETP.GT.AND P3, PT, R15, 0x1, PT ;  /* 0x000000010f00780c */ /* 0x000fe20003f64270 */
[----:B------:R-:W-:Y:S01]  /*6d30*/  UMOV UR7, 0x10000000 ;  /* 0x1000000000077882 */ /* 0x000fe20000000000 */
[----:B------:R-:W-:Y:S01]  /*6d40*/  ISETP.NE.AND P1, PT, R6, 0x29, PT ;  /* 0x000000290600780c */ /* 0x000fe20003f25270 */
[----:B------:R-:W-:Y:S01]  /*6d50*/  UIADD3 UR13, UR5, 0x380, URZ ;  /* 0x00000380050d7890 */ /* 0x000fe2000fffe03f */
[----:B------:R-:W-:Y:S01]  /*6d60*/  VIADD R14, R14, 0x10 ;  /* 0x000000100e0e7836 */ /* 0x000fe20000000000 */
[----:B------:R-:W-:Y:S01]  /*6d70*/  UIADD3.X UR5, URZ, UR21, URZ, UP0, !UPT ;  /* 0x000000153f057290 */ /* 0x000fe200087fe43f */
[----:B------:R-:W-:Y:S01]  /*6d80*/  SEL R5, RZ, 0x1, P1 ;  /* 0x00000001ff057807 */ /* 0x000fe20000800000 */
[----:B------:R-:W-:Y:S01]  /*6d90*/  UMOV UR24, 0x30000 ;  /* 0x0003000000187882 */ /* 0x000fe20000000000 */
[----:B------:R-:W-:Y:S01]  /*6da0*/  SEL R6, R6, RZ, P1 ;  /* 0x000000ff06067207 */ /* 0x000fe20000800000 */
[----:B------:R-:W-:Y:S01]  /*6db0*/  UIADD3 UR14, UR8, 0x14b80, URZ ;  /* 0x00014b80080e7890 */ /* 0x000fe2000fffe03f */
[----:B------:R-:W-:-:S02]  /*6dc0*/  LOP3.LUT R4, R4, R5, RZ, 0x3c, !PT ;  /* 0x0000000504047212 */ /* 0x000fc400078e3cff */
[----:B------:R-:W-:Y:S02]  /*6dd0*/  UMOV UR8, UR13 ;  /* 0x0000000d00087c82 */ /* 0x000fe40008000000 */
[----:B------:R0:W-:Y:S02]  /*6de0*/  UTMALDG.3D [UR8], [UR4], desc[UR6] ;  /* 0x00000608040075b4 */ /* 0x0001e40008011000 */
[----:B0-----:R-:W-:Y:S01]  /*6df0*/  UMOV UR8, UR14 ;  /* 0x0000000e00087c82 */ /* 0x001fe20008000000 */
[----:B------:R-:W-:Y:S02]  /*6e00*/  UMOV UR11, UR18 ;  /* 0x00000012000b7c82 */ /* 0x000fe40008000000 */
[----:B------:R0:W-:Y:S02]  /*6e10*/  UTMALDG.3D.MULTICAST [UR8], [UR22], UR24, desc[UR6] ;  /* 0x00000608160073b4 */ /* 0x0001e40008011818 */
[----:B0-----:R-:W-:Y:S05]  /*6e20*/  @P3 BRA `(.L_x_159) ;  /* 0xfffffffc003c3947 */ /* 0x001fea000383ffff */
.L_x_155:
[----:B------:R-:W-:Y:S05]  /*6e30*/  BSYNC B1 ;  /* 0x0000000000017941 */ /* 0x000fea0003800000 */
.L_x_154:
[----:B------:R-:W2:Y:S01]  /*6e40*/  LDL.64 R12, [R1] ;  /* 0x00000000010c7983 */ /* 0x000ea20000100a00 */
[----:B------:R-:W-:Y:S01]  /*6e50*/  LOP3.LUT P4, RZ, R10, 0xff, RZ, 0xc0, !PT ;  /* 0x000000ff0aff7812 */ /* 0x000fe2000788c0ff */
[----:B------:R-:W-:Y:S01]  /*6e60*/  VIADD R7, R8, UR40 ;  /* 0x0000002808077c36 */ /* 0x000fe20008000000 */
[----:B------:R-:W-:Y:S01]  /*6e70*/  ULDC.64 UR4, c[0x0][0x650] ;  /* 0x0001940000047ab9 */ /* 0x000fe20000000a00 */
[----:B------:R-:W-:Y:S01]  /*6e80*/  IMAD.U32 R8, RZ, RZ, UR40 ;  /* 0x00000028ff087e24 */ /* 0x000fe2000f8e00ff */
[----:B------:R-:W-:Y:S01]  /*6e90*/  UISETP.GE.U32.AND UP0, UPT, UR40, 0x29, UPT ;  /* 0x000000292800788c */ /* 0x000fe2000bf06070 */
[----:B------:R-:W-:Y:S01]  /*6ea0*/  BSSY B1, `(.L_x_160) ;  /* 0x000006b000017945 */ /* 0x000fe20003800000 */
[----:B------:R-:W-:Y:S01]  /*6eb0*/  ISETP.GT.U32.AND P1, PT, R7, 0x28, PT ;  /* 0x000000280700780c */ /* 0x000fe20003f24070 */
[----:B------:R-:W-:Y:S01]  /*6ec0*/  IMAD.MOV.U32 R22, RZ, RZ, -0x1 ;  /* 0xffffffffff167424 */ /* 0x000fe200078e00ff */
[----:B------:R-:W-:Y:S01]  /*6ed0*/  PRMT R10, RZ, 0x7610, R10 ;  /* 0x00007610ff0a7816 */ /* 0x000fe2000000000a */
[----:B------:R-:W-:Y:S01]  /*6ee0*/  IMAD.MOV.U32 R18, RZ, RZ, -0x1 ;  /* 0xffffffffff127424 */ /* 0x000fe200078e00ff */
[----:B------:R-:W-:Y:S01]  /*6ef0*/  ISETP.LT.U32.AND P1, PT, R8, 0x29, P1 ;  /* 0x000000290800780c */ /* 0x000fe20000f21070 */
[----:B------:R-:W-:Y:S01]  /*6f00*/  IMAD.MOV.U32 R19, RZ, RZ, -0x1 ;  /* 0xffffffffff137424 */ /* 0x000fe200078e00ff */
[----:B------:R-:W-:Y:S01]  /*6f10*/  PLOP3.LUT P3, PT, PT, PT, UP0, 0x80, 0x0 ;  /* 0x000000000000781c */ /* 0x000fe20003f6f008 */
[----:B------:R-:W0:Y:S01]  /*6f20*/  @P4 S2R R5, SR_CgaCtaId ;  /* 0x0000000000054919 */ /* 0x000e220000008800 */
[----:B------:R-:W-:-:S04]  /*6f30*/  @P4 MOV R4, 0x400 ;  /* 0x0000040000044802 */ /* 0x000fc80000000f00 */
[----:B0-----:R-:W-:Y:S01]  /*6f40*/  @P4 LEA R6, R5, R4, 0x18 ;  /* 0x0000000405064211 */ /* 0x001fe200078ec0ff */
[----:B------:R-:W-:Y:S01]  /*6f50*/  IMAD.WIDE.U32 R4, R7, -0x3831f383, RZ ;  /* 0xc7ce0c7d07047825 */ /* 0x000fe200078e00ff */
[----:B------:R-:W-:Y:S02]  /*6f60*/  SEL R4, RZ, 0x1, !P1 ;  /* 0x00000001ff047807 */ /* 0x000fe40004800000 */
[----:B------:R0:W-:Y:S02]  /*6f70*/  @P4 SYNCS.ARRIVE.TRANS64.A1T0 RZ, [R6+URZ+0x2c8], RZ ;  /* 0x0002c8ff06ff49a7 */ /* 0x0001e4000810003f */
[----:B------:R-:W-:Y:S02]  /*6f80*/  LOP3.LUT R3, R3, R4, RZ, 0x3c, !PT ;  /* 0x0000000403037212 */ /* 0x000fe400078e3cff */
[----:B------:R-:W-:Y:S02]  /*6f90*/  PRMT R4, RZ, 0x7610, R4 ;  /* 0x00007610ff047816 */ /* 0x000fe40000000004 */
[----:B0-----:R-:W-:-:S04]  /*6fa0*/  SHF.R.U32.HI R6, RZ, 0x5, R5 ;  /* 0x00000005ff067819 */ /* 0x001fc80000011605 */
[----:B------:R-:W-:Y:S01]  /*6fb0*/  @P3 LOP3.LUT R3, R3, 0x1, R6, 0x78, !PT ;  /* 0x0000000103033812 */ /* 0x000fe200078e7806 */
[----:B------:R-:W-:Y:S01]  /*6fc0*/  IMAD R8, R6, -0x29, R7 ;  /* 0xffffffd706087824 */ /* 0x000fe200078e0207 */
[----:B--2---:R-:W-:-:S04]  /*6fd0*/  IADD3 R16, P4, R16, R12, RZ ;  /* 0x0000000c10107210 */ /* 0x004fc80007f9e0ff */
[----:B------:R-:W-:Y:S01]  /*6fe0*/  ISETP.GE.U32.AND P1, PT, R16, UR4, PT ;  /* 0x0000000410007c0c */ /* 0x000fe2000bf26070 */
[----:B------:R-:W-:-:S05]  /*6ff0*/  IMAD.X R17, R17, 0x1, R0, P4 ;  /* 0x0000000111117824 */ /* 0x000fca00020e0600 */
[----:B------:R-:W-:-:S13]  /*7000*/  ISETP.GE.U32.AND.EX P1, PT, R17, UR5, PT, P1 ;  /* 0x0000000511007c0c */ /* 0x000fda000bf26110 */
[----:B------:R-:W-:Y:S05]  /*7010*/  @P1 BRA `(.L_x_161) ;  /* 0x00000004004c1947 */ /* 0x000fea0003800000 */
[----:B------:R-:W0:Y:S01]  /*7020*/  S2R R13, SR_CTAID.X ;  /* 0x00000000000d7919 */ /* 0x000e220000002500 */
[----:B------:R-:W-:Y:S01]  /*7030*/  ULDC.64 UR4, c[0x0][0x628] ;  /* 0x00018a0000047ab9 */ /* 0x000fe20000000a00 */
[----:B------:R-:W1:Y:S01]  /*7040*/  LDC R14, c[0x0][0x144] ;  /* 0x00005100ff0e7b82 */ /* 0x000e620000000800 */
[----:B------:R-:W-:Y:S01]  /*7050*/  ISETP.NE.U32.AND P1, PT, RZ, UR4, PT ;  /* 0x00000004ff007c0c */ /* 0x000fe2000bf25070 */
[----:B------:R-:W2:Y:S01]  /*7060*/  S2R R12, SR_CTAID.Y ;  /* 0x00000000000c7919 */ /* 0x000ea20000002600 */
[----:B------:R-:W-:Y:S01]  /*7070*/  ULDC UR7, c[0x0][0x630] ;  /* 0x00018c0000077ab9 */ /* 0x000fe20000000800 */
[----:B------:R-:W-:Y:S01]  /*7080*/  ULDC UR8, c[0x0][0x150] ;  /* 0x0000540000087ab9 */ /* 0x000fe20000000800 */
[----:B------:R-:W-:Y:S01]  /*7090*/  ISETP.NE.AND.EX P1, PT, RZ, UR5, PT, P1 ;  /* 0x00000005ff007c0c */ /* 0x000fe2000bf25310 */
[----:B------:R-:W-:Y:S02]  /*70a0*/  IMAD.MOV.U32 R4, RZ, RZ, R16 ;  /* 0x000000ffff047224 */ /* 0x000fe400078e0010 */
[----:B------:R-:W-:Y:S01]  /*70b0*/  IMAD.MOV.U32 R5, RZ, RZ, R17 ;  /* 0x000000ffff057224 */ /* 0x000fe200078e0011 */
[----:B0-----:R-:W-:-:S09]  /*70c0*/  I2FP.F32.U32 R18, R13 ;  /* 0x0000000d00127245 */ /* 0x001fd20000201000 */
[----:B------:R-:W-:Y:S05]  /*70d0*/  @!P1 BRA `(.L_x_162) ;  /* 0x0000000000289947 */ /* 0x000fea0003800000 */
[----:B------:R-:W-:Y:S02]  /*70e0*/  ULDC UR6, c[0x0][0x634] ;  /* 0x00018d0000067ab9 */ /* 0x000fe40000000800 */
[----:B------:R-:W-:-:S05]  /*70f0*/  IADD3 R5, P1, R16, UR6, RZ ;  /* 0x0000000610057c10 */ /* 0x000fca000ff3e0ff */
[----:B------:R-:W-:-:S04]  /*7100*/  IMAD.X R15, RZ, RZ, R17, P1 ;  /* 0x000000ffff0f7224 */ /* 0x000fc800008e0611 */
[----:B------:R-:W-:-:S04]  /*7110*/  IMAD.WIDE.U32 R6, R15, UR4, RZ ;  /* 0x000000040f067c25 */ /* 0x000fc8000f8e00ff */
[----:B------:R-:W-:-:S04]  /*7120*/  IMAD.WIDE.U32 R6, P1, R5, UR5, R6 ;  /* 0x0000000505067c25 */ /* 0x000fc8000f820006 */
[----:B------:R-:W-:-:S04]  /*7130*/  IMAD.WIDE.U32 R4, R5, UR4, RZ ;  /* 0x0000000405047c25 */ /* 0x000fc8000f8e00ff */
[----:B------:R-:W-:Y:S01]  /*7140*/  IMAD.MOV.U32 R4, RZ, RZ, R7 ;  /* 0x000000ffff047224 */ /* 0x000fe200078e0007 */
[----:B------:R-:W-:Y:S01]  /*7150*/  IADD3 RZ, P3, R5, R6, RZ ;  /* 0x0000000605ff7210 */ /* 0x000fe20007f7e0ff */
[----:B------:R-:W-:-:S04]  /*7160*/  IMAD.X R5, RZ, RZ, RZ, P1 ;  /* 0x000000ffff057224 */ /* 0x000fc800008e06ff */
[----:B------:R-:W-:-:S08]  /*7170*/  IMAD.WIDE.U32.X R4, R15, UR5, R4, P3 ;  /* 0x000000050f047c25 */ /* 0x000fd000098e0404 */
.L_x_162:
[----:B------:R-:W-:Y:S01]  /*7180*/  FMUL R18, R18, UR8 ;  /* 0x0000000812127c20 */ /* 0x000fe20008400000 */
[--C-:B------:R-:W-:Y:S01]  /*7190*/  SHF.R.U64 R19, R4, UR7, R5.reuse ;  /* 0x0000000704137c19 */ /* 0x100fe20008001205 */
[----:B------:R-:W-:Y:S01]  /*71a0*/  ULDC.64 UR4, c[0x0][0x620] ;  /* 0x0001880000047ab9 */ /* 0x000fe20000000a00 */
[----:B------:R-:W-:Y:S01]  /*71b0*/  SHF.R.U32.HI R4, RZ, UR7, R5 ;  /* 0x00000007ff047c19 */ /* 0x000fe20008011605 */
[----:B------:R-:W-:Y:S01]  /*71c0*/  ULDC.64 UR6, c[0x0][0x640] ;  /* 0x0001900000067ab9 */ /* 0x000fe20000000a00 */
[----:B------:R-:W-:Y:S01]  /*71d0*/  IADD3 R5, P1, RZ, -R19, RZ ;  /* 0x80000013ff057210 */ /* 0x000fe20007f3e0ff */
[----:B------:R-:W0:Y:S01]  /*71e0*/  F2I.U32.TRUNC.NTZ R18, R18 ;  /* 0x0000001200127305 */ /* 0x000e22000020f000 */
[----:B------:R-:W3:Y:S03]  /*71f0*/  LDC R15, c[0x0][0x148] ;  /* 0x00005200ff0f7b82 */ /* 0x000ee60000000800 */
[----:B------:R-:W-:Y:S01]  /*7200*/  IMAD.X R4, RZ, RZ, ~R4, P1 ;  /* 0x000000ffff047224 */ /* 0x000fe200008e0e04 */
[----:B------:R-:W-:-:S03]  /*7210*/  ISETP.NE.U32.AND P1, PT, RZ, UR6, PT ;  /* 0x00000006ff007c0c */ /* 0x000fc6000bf25070 */
[----:B------:R-:W-:Y:S01]  /*7220*/  IMAD R4, R4, UR4, RZ ;  /* 0x0000000404047c24 */ /* 0x000fe2000f8e02ff */
[----:B------:R-:W-:-:S03]  /*7230*/  ISETP.NE.AND.EX P1, PT, RZ, UR7, PT, P1 ;  /* 0x00000007ff007c0c */ /* 0x000fc6000bf25310 */
[C---:B------:R-:W-:Y:S01]  /*7240*/  IMAD R7, R5.reuse, UR5, R4 ;  /* 0x0000000505077c24 */ /* 0x040fe2000f8e0204 */
[----:B------:R-:W-:Y:S01]  /*7250*/  ULDC UR5, c[0x0][0x154] ;  /* 0x0000550000057ab9 */ /* 0x000fe20000000800 */
[----:B------:R-:W-:Y:S01]  /*7260*/  IMAD.WIDE.U32 R4, R5, UR4, R16 ;  /* 0x0000000405047c25 */ /* 0x000fe2000f8e0010 */
[----:B------:R-:W-:-:S03]  /*7270*/  ULDC UR4, c[0x0][0x618] ;  /* 0x0001860000047ab9 */ /* 0x000fc60000000800 */
[----:B0-----:R-:W-:Y:S02]  /*7280*/  IMAD.MOV R6, RZ, RZ, -R18 ;  /* 0x000000ffff067224 */ /* 0x001fe400078e0a12 */
[----:B------:R-:W-:Y:S02]  /*7290*/  IMAD.IADD R5, R5, 0x1, R7 ;  /* 0x0000000105057824 */ /* 0x000fe400078e0207 */
[----:B-1----:R-:W-:Y:S01]  /*72a0*/  IMAD R13, R14, R6, R13 ;  /* 0x000000060e0d7224 */ /* 0x002fe200078e020d */
[----:B--2---:R-:W-:Y:S02]  /*72b0*/  I2FP.F32.U32 R6, R12 ;  /* 0x0000000c00067245 */ /* 0x004fe40000201000 */
[--C-:B------:R-:W-:Y:S02]  /*72c0*/  SHF.R.U64 R14, R4, UR4, R5.reuse ;  /* 0x00000004040e7c19 */ /* 0x100fe40008001205 */
[----:B------:R-:W-:Y:S01]  /*72d0*/  SHF.R.U32.HI R5, RZ, UR4, R5 ;  /* 0x00000004ff057c19 */ /* 0x000fe20008011605 */
[----:B------:R-:W-:Y:S01]  /*72e0*/  FMUL R6, R6, UR5 ;  /* 0x0000000506067c20 */ /* 0x000fe20008400000 */
[----:B------:R-:W-:-:S02]  /*72f0*/  ULDC UR4, c[0x0][0x608] ;  /* 0x0001820000047ab9 */ /* 0x000fc40000000800 */
[--C-:B------:R-:W-:Y:S01]  /*7300*/  SHF.R.U64 R20, R14, UR4, R5.reuse ;  /* 0x000000040e147c19 */ /* 0x100fe20008001205 */
[----:B------:R0:W1:Y:S01]  /*7310*/  F2I.U32.TRUNC.NTZ R21, R6 ;  /* 0x0000000600157305 */ /* 0x000062000020f000 */
[----:B------:R-:W-:Y:S01]  /*7320*/  SHF.R.U32.HI R5, RZ, UR4, R5 ;  /* 0x00000004ff057c19 */ /* 0x000fe20008011605 */
[----:B------:R-:W-:-:S03]  /*7330*/  ULDC UR4, c[0x0][0x658] ;  /* 0x0001960000047ab9 */ /* 0x000fc60000000800 */
[--C-:B------:R-:W-:Y:S02]  /*7340*/  SHF.R.U64 R18, R20, UR4, R5.reuse ;  /* 0x0000000414127c19 */ /* 0x100fe40008001205 */
[----:B------:R-:W-:-:S03]  /*7350*/  SHF.R.U32.HI R25, RZ, UR4, R5 ;  /* 0x00000004ff197c19 */ /* 0x000fc60008011605 */
[----:B------:R-:W-:Y:S02]  /*7360*/  IMAD.MOV.U32 R4, RZ, RZ, R18 ;  /* 0x000000ffff047224 */ /* 0x000fe400078e0012 */
[----:B------:R-:W-:Y:S01]  /*7370*/  IMAD.MOV.U32 R5, RZ, RZ, R25 ;  /* 0x000000ffff057224 */ /* 0x000fe200078e0019 */
[----:B0-----:R-:W-:Y:S06]  /*7380*/  @!P1 BRA `(.L_x_163) ;  /* 0x0000000000289947 */ /* 0x001fec0003800000 */
        /* <DEDUP_REMOVED lines=10> */
.L_x_163:
[----:B------:R-:W-:Y:S01]  /*7430*/  ISETP.NE.AND P1, PT, R2, 0x1, PT ;  /* 0x000000010200780c */ /* 0x000fe20003f25270 */
[----:B------:R-:W-:Y:S01]  /*7440*/  ULDC UR4, c[0x0][0x648] ;  /* 0x0001920000047ab9 */ /* 0x000fe20000000800 */
[----:B------:R-:W-:Y:S01]  /*7450*/  LOP3.LUT R20, R20, UR16, RZ, 0xc0, !PT ;  /* 0x0000001014147c12 */ /* 0x000fe2000f8ec0ff */
[----:B-1----:R-:W-:Y:S01]  /*7460*/  IMAD.MOV R21, RZ, RZ, -R21 ;  /* 0x000000ffff157224 */ /* 0x002fe200078e0a15 */
[----:B------:R-:W-:Y:S01]  /*7470*/  SHF.R.U64 R5, R4, UR4, R5 ;  /* 0x0000000404057c19 */ /* 0x000fe20008001205 */
[----:B------:R-:W-:Y:S01]  /*7480*/  ULDC UR4, c[0x0][0x638] ;  /* 0x00018e0000047ab9 */ /* 0x000fe20000000800 */
[----:B------:R-:W-:Y:S01]  /*7490*/  ULDC UR5, c[0x0][0x610] ;  /* 0x0001840000057ab9 */ /* 0x000fe20000000800 */
[----:B------:R-:W-:Y:S02]  /*74a0*/  IMAD.MOV.U32 R4, RZ, RZ, 0x1 ;  /* 0x00000001ff047424 */ /* 0x000fe400078e00ff */
[----:B------:R-:W-:Y:S02]  /*74b0*/  IMAD.MOV R7, RZ, RZ, -R5 ;  /* 0x000000ffff077224 */ /* 0x000fe400078e0a05 */
[----:B------:R-:W-:Y:S01]  /*74c0*/  IMAD R20, R5, UR17, R20 ;  /* 0x0000001105147c24 */ /* 0x000fe2000f8e0214 */
[----:B------:R-:W-:Y:S01]  /*74d0*/  LOP3.LUT R5, R14, UR15, RZ, 0xc0, !PT ;  /* 0x0000000f0e057c12 */ /* 0x000fe2000f8ec0ff */
[----:B---3--:R-:W-:-:S02]  /*74e0*/  @P1 IMAD R13, R15, R21, R12 ;  /* 0x000000150f0d1224 */ /* 0x008fc400078e020c */
[----:B------:R-:W-:Y:S01]  /*74f0*/  IMAD R18, R7, UR4, R18 ;  /* 0x0000000407127c24 */ /* 0x000fe2000f8e0212 */
[----:B------:R-:W-:Y:S01]  /*7500*/  ULDC UR4, c[0x0][0x600] ;  /* 0x0001800000047ab9 */ /* 0x000fe20000000800 */
[----:B------:R-:W-:Y:S02]  /*7510*/  IMAD R13, R20, UR5, R13 ;  /* 0x00000005140d7c24 */ /* 0x000fe4000f8e020d */
[----:B------:R-:W-:-:S05]  /*7520*/  IMAD R22, R18, UR4, R5 ;  /* 0x0000000412167c24 */ /* 0x000fca000f8e0205 */
[----:B------:R-:W-:Y:S02]  /*7530*/  SEL R18, R22, R13, !P1 ;  /* 0x0000000d16127207 */ /* 0x000fe40004800000 */
[----:B------:R-:W-:-:S07]  /*7540*/  SEL R22, R13, R22, !P1 ;  /* 0x000000160d167207 */ /* 0x000fce0004800000 */
.L_x_161:
[----:B------:R-:W-:Y:S05]  /*7550*/  BSYNC B1 ;  /* 0x0000000000017941 */ /* 0x000fea0003800000 */
.L_x_160:
[----:B------:R-:W-:-:S13]  /*7560*/  LOP3.LUT P1, RZ, R4, 0xff, RZ, 0xc0, !PT ;  /* 0x000000ff04ff7812 */ /* 0x000fda000782c0ff */
[----:B------:R-:W-:Y:S05]  /*7570*/  @P1 BRA `(.L_x_164) ;  /* 0xfffffff400301947 */ /* 0x000fea000383ffff */
[----:B------:R-:W-:Y:S05]  /*7580*/  BSYNC B0 ;  /* 0x0000000000007941 */ /* 0x000fea0003800000 */
.L_x_152:
[----:B------:R-:W-:-:S03]  /*7590*/  UMOV UR4, 0xffffffff ;  /* 0xffffffff00047882 */ /* 0x000fc60000000000 */
[----:B------:R-:W-:Y:S05]  /*75a0*/  BRA.DIV UR4, `(.L_x_165) ;  /* 0x0000001a047c7947 */ /* 0x000fea000b800000 */
[----:B------:R-:W-:-:S13]  /*75b0*/  ELECT P6, URZ, PT ;  /* 0x00000000003f782f */ /* 0x000fda00038c0000 */
.L_x_218:
[----:B------:R-:W-:Y:S04]  /*75c0*/  BSSY B0, `(.L_x_166) ;  /* 0x0000178000007945 */ /* 0x000fe80003800000 */
[----:B------:R-:W-:Y:S05]  /*75d0*/  @!P6 BRA `(.L_x_167) ;  /* 0x0000001400d8e947 */ /* 0x000fea0003800000 */
[----:B------:R-:W-:-:S04]  /*75e0*/  LOP3.LUT R23, R23, 0x2, RZ, 0xfc, !PT ;  /* 0x0000000217177812 */ /* 0x000fc800078efcff */
[----:B------:R-:W-:-:S13]  /*75f0*/  ISETP.NE.AND P0, PT, R23, 0x3, PT ;  /* 0x000000031700780c */ /* 0x000fda0003f05270 */
[----:B------:R-:W-:Y:S05]  /*7600*/  @!P0 BRA `(.L_x_168) ;  /* 0x0000000000048947 */ /* 0x000fea0003800000 */
[----:B------:R-:W-:Y:S01]  /*7610*/  BPT.TRAP 0x1 ;  /* 0x000000040000795c */ /* 0x000fe20000300000 */
.L_x_168:
[----:B------:R-:W0:Y:S01]  /*7620*/  S2R R5, SR_CgaCtaId ;  /* 0x0000000000057919 */ /* 0x000e220000008800 */
[----:B------:R-:W-:Y:S02]  /*7630*/  MOV R0, 0x400 ;  /* 0x0000040000007802 */ /* 0x000fe40000000f00 */
[----:B------:R-:W-:Y:S02]  /*7640*/  SHF.L.U32 R2, R3, 0x1f, RZ ;  /* 0x0000001f03027819 */ /* 0x000fe400000006ff */
[----:B0-----:R-:W-:-:S05]  /*7650*/  LEA R5, R5, R0, 0x18 ;  /* 0x0000000005057211 */ /* 0x001fca00078ec0ff */
[----:B------:R-:W-:-:S04]  /*7660*/  VIADD R5, R5, 0x148 ;  /* 0x0000014805057836 */ /* 0x000fc80000000000 */
[C---:B------:R-:W-:Y:S02]  /*7670*/  IMAD R7, R8.reuse, 0x8, R5 ;  /* 0x0000000808077824 */ /* 0x040fe400078e0205 */
[----:B------:R-:W-:Y:S02]  /*7680*/  VIADD R8, R8, 0x1 ;  /* 0x0000000108087836 */ /* 0x000fe40000000000 */
[----:B------:R-:W0:Y:S03]  /*7690*/  SYNCS.PHASECHK.TRANS64.TRYWAIT P0, [R7+URZ], R2 ;  /* 0x00000002070075a7 */ /* 0x000e26000800017f */
[----:B------:R-:W-:-:S04]  /*76a0*/  ISETP.NE.AND P1, PT, R8, 0x29, PT ;  /* 0x000000290800780c */ /* 0x000fc80003f25270 */
[----:B------:R-:W-:Y:S02]  /*76b0*/  SEL R0, RZ, 0x1, P1 ;  /* 0x00000001ff007807 */ /* 0x000fe40000800000 */
[----:B------:R-:W-:Y:S02]  /*76c0*/  SEL R8, R8, RZ, P1 ;  /* 0x000000ff08087207 */ /* 0x000fe40000800000 */
[----:B------:R-:W-:-:S03]  /*76d0*/  LOP3.LUT R9, R3, R0, RZ, 0x3c, !PT ;  /* 0x0000000003097212 */ /* 0x000fc600078e3cff */
[----:B------:R-:W-:Y:S01]  /*76e0*/  IMAD R6, R8, 0x8, R5 ;  /* 0x0000000808067824 */ /* 0x000fe200078e0205 */
[----:B------:R-:W-:Y:S01]  /*76f0*/  SHF.L.U32 R3, R9, 0x1f, RZ ;  /* 0x0000001f09037819 */ /* 0x000fe200000006ff */
[----:B0-----:R-:W-:Y:S06]  /*7700*/  @!P0 BRA `(.L_x_169) ;  /* 0x0000001800448947 */ /* 0x001fec0003800000 */
.L_x_219:
[----:B------:R-:W1:Y:S01]  /*7710*/  SYNCS.PHASECHK.TRANS64.TRYWAIT P0, [R6+URZ], R3 ;  /* 0x00000003060075a7 */ /* 0x000e62000800017f */
[----:B------:R-:W-:-:S05]  /*7720*/  VIADD R0, R8, 0x1 ;  /* 0x0000000108007836 */ /* 0x000fca0000000000 */
[----:B------:R-:W-:-:S04]  /*7730*/  ISETP.NE.AND P1, PT, R0, 0x29, PT ;  /* 0x000000290000780c */ /* 0x000fc80003f25270 */
[----:B0-----:R-:W-:Y:S02]  /*7740*/  SEL R2, RZ, 0x1, P1 ;  /* 0x00000001ff027807 */ /* 0x001fe40000800000 */
[----:B------:R-:W-:Y:S02]  /*7750*/  SEL R0, R0, RZ, P1 ;  /* 0x000000ff00007207 */ /* 0x000fe40000800000 */
[----:B------:R-:W-:-:S03]  /*7760*/  LOP3.LUT R9, R9, R2, RZ, 0x3c, !PT ;  /* 0x0000000209097212 */ /* 0x000fc600078e3cff */
[----:B------:R-:W-:Y:S01]  /*7770*/  IMAD R7, R0, 0x8, R5 ;  /* 0x0000000800077824 */ /* 0x000fe200078e0205 */
[----:B------:R-:W-:Y:S01]  /*7780*/  SHF.L.U32 R4, R9, 0x1f, RZ ;  /* 0x0000001f09047819 */ /* 0x000fe200000006ff */
[----:B-1----:R-:W-:Y:S06]  /*7790*/  @!P0 BRA `(.L_x_170) ;  /* 0x0000001800348947 */ /* 0x002fec0003800000 */
.L_x_220:
[----:B------:R-:W1:Y:S01]  /*77a0*/  SYNCS.PHASECHK.TRANS64.TRYWAIT P0, [R7+URZ], R4 ;  /* 0x00000004070075a7 */ /* 0x000e62000800017f */
[----:B------:R-:W-:-:S05]  /*77b0*/  VIADD R0, R0, 0x1 ;  /* 0x0000000100007836 */ /* 0x000fca0000000000 */
[----:B------:R-:W-:-:S04]  /*77c0*/  ISETP.NE.AND P1, PT, R0, 0x29, PT ;  /* 0x000000290000780c */ /* 0x000fc80003f25270 */
[----:B------:R-:W-:Y:S02]  /*77d0*/  SEL R2, RZ, 0x1, P1 ;  /* 0x00000001ff027807 */ /* 0x000fe40000800000 */
[----:B------:R-:W-:Y:S02]  /*77e0*/  SEL R0, R0, RZ, P1 ;  /* 0x000000ff00007207 */ /* 0x000fe40000800000 */
[----:B------:R-:W-:-:S03]  /*77f0*/  LOP3.LUT R9, R9, R2, RZ, 0x3c, !PT ;  /* 0x0000000209097212 */ /* 0x000fc600078e3cff */
[----:B0-----:R-:W-:Y:S01]  /*7800*/  IMAD R6, R0, 0x8, R5 ;  /* 0x0000000800067824 */ /* 0x001fe200078e0205 */
[----:B------:R-:W-:Y:S01]  /*7810*/  SHF.L.U32 R3, R9, 0x1f, RZ ;  /* 0x0000001f09037819 */ /* 0x000fe200000006ff */
[----:B-1----:R-:W-:Y:S06]  /*7820*/  @!P0 BRA `(.L_x_171) ;  /* 0x0000001800248947 */ /* 0x002fec0003800000 */
.L_x_221:
        /* <DEDUP_REMOVED lines=9> */
.L_x_222:
        /* <DEDUP_REMOVED lines=9> */
.L_x_223:
        /* <DEDUP_REMOVED lines=9> */
.L_x_224:
        /* <DEDUP_REMOVED lines=9> */
.L_x_225:
        /* <DEDUP_REMOVED lines=9> */
.L_x_226:
        /* <DEDUP_REMOVED lines=9> */
.L_x_227:
        /* <DEDUP_REMOVED lines=9> */
.L_x_228:
        /* <DEDUP_REMOVED lines=9> */
.L_x_229:
        /* <DEDUP_REMOVED lines=9> */
.L_x_230:
        /* <DEDUP_REMOVED lines=9> */
.L_x_231:
        /* <DEDUP_REMOVED lines=9> */
.L_x_232:
        /* <DEDUP_REMOVED lines=9> */
.L_x_233:
        /* <DEDUP_REMOVED lines=9> */
.L_x_234:
        /* <DEDUP_REMOVED lines=9> */
.L_x_235:
        /* <DEDUP_REMOVED lines=9> */
.L_x_236:
        /* <DEDUP_REMOVED lines=9> */
.L_x_237:
        /* <DEDUP_REMOVED lines=9> */
.L_x_238:
        /* <DEDUP_REMOVED lines=9> */
.L_x_239:
        /* <DEDUP_REMOVED lines=9> */
.L_x_240:
        /* <DEDUP_REMOVED lines=9> */
.L_x_241:
        /* <DEDUP_REMOVED lines=9> */
.L_x_242:
        /* <DEDUP_REMOVED lines=9> */
.L_x_243:
        /* <DEDUP_REMOVED lines=9> */
.L_x_244:
        /* <DEDUP_REMOVED lines=9> */
.L_x_245:
        /* <DEDUP_REMOVED lines=9> */
.L_x_246:
        /* <DEDUP_REMOVED lines=9> */
.L_x_247:
        /* <DEDUP_REMOVED lines=9> */
.L_x_248:
        /* <DEDUP_REMOVED lines=9> */
.L_x_249:
        /* <DEDUP_REMOVED lines=9> */
.L_x_250:
        /* <DEDUP_REMOVED lines=9> */
.L_x_251:
        /* <DEDUP_REMOVED lines=9> */
.L_x_252:
        /* <DEDUP_REMOVED lines=9> */
.L_x_253:
        /* <DEDUP_REMOVED lines=9> */
.L_x_254:
        /* <DEDUP_REMOVED lines=9> */
.L_x_255:
        /* <DEDUP_REMOVED lines=9> */
.L_x_256:
        /* <DEDUP_REMOVED lines=9> */
.L_x_257:
[----:B------:R-:W1:Y:S01]  /*8c70*/  SYNCS.PHASECHK.TRANS64.TRYWAIT P0, [R6+URZ], R3 ;  /* 0x00000003060075a7 */ /* 0x000e62000800017f */
[----:B------:R-:W-:-:S05]  /*8c80*/  VIADD R0, R0, 0x1 ;  /* 0x0000000100007836 */ /* 0x000fca0000000000 */
[----:B------:R-:W-:-:S04]  /*8c90*/  ISETP.NE.AND P1, PT, R0, 0x29, PT ;  /* 0x000000290000780c */ /* 0x000fc80003f25270 */
[----:B------:R-:W-:Y:S02]  /*8ca0*/  SEL R2, RZ, 0x1, P1 ;  /* 0x00000001ff027807 */ /* 0x000fe40000800000 */
[----:B------:R-:W-:Y:S02]  /*8cb0*/  SEL R0, R0, RZ, P1 ;  /* 0x000000ff00007207 */ /* 0x000fe40000800000 */
[----:B------:R-:W-:Y:S01]  /*8cc0*/  LOP3.LUT R2, R9, R2, RZ, 0x3c, !PT ;  /* 0x0000000209027212 */ /* 0x000fe200078e3cff */
[----:B-1----:R-:W-:Y:S06]  /*8cd0*/  @!P0 BRA `(.L_x_208) ;  /* 0x0000000c00dc8947 */ /* 0x002fec0003800000 */
.L_x_258:
[----:B------:R-:W-:Y:S01]  /*8ce0*/  IMAD R5, R0, 0x8, R5 ;  /* 0x0000000800057824 */ /* 0x000fe200078e0205 */
[----:B------:R-:W-:-:S07]  /*8cf0*/  SHF.L.U32 R0, R2, 0x1f, RZ ;  /* 0x0000001f02007819 */ /* 0x000fce00000006ff */
.L_x_209:
[----:B--2---:R2:W3:Y:S02]  /*8d00*/  SYNCS.PHASECHK.TRANS64.TRYWAIT P0, [R5+URZ], R0 ;  /* 0x00000000050075a7 */ /* 0x0044e4000800017f */
[----:B---3--:R-:W-:Y:S05]  /*8d10*/  @!P0 NANOSLEEP.SYNCS 0x989680 ;  /* 0x009896800000895d */ /* 0x008fea0003900000 */
[----:B------:R-:W3:Y:S02]  /*8d20*/  @!P0 SYNCS.PHASECHK.TRANS64 P0, [R5+URZ], R0 ;  /* 0x00000000050085a7 */ /* 0x000ee4000800007f */
[----:B---3--:R-:W-:Y:S05]  /*8d30*/  @!P0 BRA `(.L_x_209) ;  /* 0xfffffffc00f08947 */ /* 0x008fea000383ffff */
.L_x_167:
[----:B------:R-:W-:Y:S05]  /*8d40*/  BSYNC B0 ;  /* 0x0000000000007941 */ /* 0x000fea0003800000 */
.L_x_166:
[----:B------:R-:W-:Y:S05]  /*8d50*/  EXIT ;  /* 0x000000000000794d */ /* 0x000fea0003800000 */
.L_x_20:
[----:B0-----:R-:W-:-:S04]  /*8d60*/  IMAD.U32 R3, RZ, RZ, UR43 ;  /* 0x0000002bff037e24 */ /* 0x001fc8000f8e00ff */
[----:B------:R0:W1:Y:S03]  /*8d70*/  SYNCS.PHASECHK.TRANS64.TRYWAIT P0, [R3+URZ+-0x8], R0 ;  /* 0xfffff800030075a7 */ /* 0x000066000800017f */
[----:B-1----:R-:W-:Y:S05]  /*8d80*/  @!P0 NANOSLEEP.SYNCS 0x989680 ;  /* 0x009896800000895d */ /* 0x002fea0003900000 */
[----:B------:R-:W1:Y:S02]  /*8d90*/  @!P0 SYNCS.PHASECHK.TRANS64 P0, [R3+URZ+-0x8], R0 ;  /* 0xfffff800030085a7 */ /* 0x000e64000800007f */
[----:B-1----:R-:W-:Y:S05]  /*8da0*/  @!P0 BRA `(.L_x_20) ;  /* 0xfffffffc00ec8947 */ /* 0x002fea000383ffff */
[----:B------:R-:W-:Y:S05]  /*8db0*/  BRA `(.L_x_210) ;  /* 0xffffff8c00c07947 */ /* 0x000fea000383ffff */
.L_x_25:
[----:B-1----:R1:W2:Y:S02]  /*8dc0*/  SYNCS.PHASECHK.TRANS64.TRYWAIT P1, [R3+URZ], R0 ;  /* 0x00000000030075a7 */ /* 0x0022a4000802017f */
[----:B--2---:R-:W-:Y:S05]  /*8dd0*/  @!P1 NANOSLEEP.SYNCS 0x989680 ;  /* 0x009896800000995d */ /* 0x004fea0003900000 */
[----:B------:R-:W2:Y:S02]  /*8de0*/  @!P1 SYNCS.PHASECHK.TRANS64 P1, [R3+URZ], R0 ;  /* 0x00000000030095a7 */ /* 0x000ea4000802007f */
[----:B--2---:R-:W-:Y:S05]  /*8df0*/  @!P1 BRA `(.L_x_25) ;  /* 0xfffffffc00f09947 */ /* 0x004fea000383ffff */
[----:B------:R-:W-:Y:S05]  /*8e00*/  BRA `(.L_x_24) ;  /* 0xffffff90002c7947 */ /* 0x000fea000383ffff */
.L_x_30:
[----:B-1----:R-:W-:-:S04]  /*8e10*/  IMAD.U32 R5, RZ, RZ, UR4 ;  /* 0x00000004ff057e24 */ /* 0x002fc8000f8e00ff */
[----:B------:R1:W2:Y:S03]  /*8e20*/  SYNCS.PHASECHK.TRANS64.TRYWAIT P1, [R5+URZ], R4 ;  /* 0x00000004050075a7 */ /* 0x0002a6000802017f */
[----:B--2---:R-:W-:Y:S05]  /*8e30*/  @!P1 NANOSLEEP.SYNCS 0x989680 ;  /* 0x009896800000995d */ /* 0x004fea0003900000 */
[----:B------:R-:W2:Y:S02]  /*8e40*/  @!P1 SYNCS.PHASECHK.TRANS64 P1, [R5+URZ], R4 ;  /* 0x00000004050095a7 */ /* 0x000ea4000802007f */
[----:B--2---:R-:W-:Y:S05]  /*8e50*/  @!P1 BRA `(.L_x_30) ;  /* 0xfffffffc00ec9947 */ /* 0x004fea000383ffff */
[----:B------:R-:W-:Y:S05]  /*8e60*/  BRA `(.L_x_29) ;  /* 0xffffff94001c7947 */ /* 0x000fea000383ffff */
.L_x_36:
[----:B0-----:R-:W-:-:S04]  /*8e70*/  IMAD.U32 R3, RZ, RZ, UR43 ;  /* 0x0000002bff037e24 */ /* 0x001fc8000f8e00ff */
[----:B------:R0:W1:Y:S03]  /*8e80*/  SYNCS.PHASECHK.TRANS64.TRYWAIT P0, [R3+URZ+0x8], R0 ;  /* 0x00000800030075a7 */ /* 0x000066000800017f */
[----:B-1----:R-:W-:Y:S05]  /*8e90*/  @!P0 NANOSLEEP.SYNCS 0x989680 ;  /* 0x009896800000895d */ /* 0x002fea0003900000 */
[----:B------:R-:W1:Y:S02]  /*8ea0*/  @!P0 SYNCS.PHASECHK.TRANS64 P0, [R3+URZ+0x8], R0 ;  /* 0x00000800030085a7 */ /* 0x000e64000800007f */
[----:B-1----:R-:W-:Y:S05]  /*8eb0*/  @!P0 BRA `(.L_x_36) ;  /* 0xfffffffc00ec8947 */ /* 0x002fea000383ffff */
[----:B------:R-:W-:Y:S05]  /*8ec0*/  BRA `(.L_x_211) ;  /* 0xffffff9800987947 */ /* 0x000fea000383ffff */
.L_x_153:
[----:B------:R-:W-:Y:S01]  /*8ed0*/  BSSY B1, `(.L_x_212) ;  /* 0x0000006000017945 */ /* 0x000fe20003800000 */
[----:B------:R-:W-:-:S07]  /*8ee0*/  IMAD.MOV.U32 R15, RZ, RZ, -0x1 ;  /* 0xffffffffff0f7424 */ /* 0x000fce00078e00ff */
[----:B-----5:R-:W-:Y:S05]  /*8ef0*/  WARPSYNC.COLLECTIVE R15, `(.L_x_213) ;  /* 0x000000000f0c7348 */ /* 0x020fea0003c00000 */
[----:B------:R-:W-:Y:S02]  /*8f00*/  ELECT P6, UR62, PT ;  /* 0x00000000003e782f */ /* 0x000fe400038c0000 */
[----:B------:R-:W-:Y:S01]  /*8f10*/  MOV R14, UR62 ;  /* 0x0000003e000e7c02 */ /* 0x000fe20008000f00 */
[----:B-----5:R-:W-:Y:S10]  /*8f20*/  ENDCOLLECTIVE ;  /* 0x000000000000791b */ /* 0x020ff40003800000 */
.L_x_213:
[----:B------:R-:W-:Y:S05]  /*8f30*/  BSYNC B1 ;  /* 0x0000000000017941 */ /* 0x000fea0003800000 */
.L_x_212:
[----:B------:R-:W-:Y:S05]  /*8f40*/  BRA `(.L_x_214) ;  /* 0xffffffd800c87947 */ /* 0x000fea000383ffff */
.L_x_156:
[----:B0-----:R0:W1:Y:S02]  /*8f50*/  SYNCS.PHASECHK.TRANS64.TRYWAIT P1, [R12+URZ+0x148], R5 ;  /* 0x000148050c0075a7 */ /* 0x001064000802017f */
[----:B-1----:R-:W-:Y:S05]  /*8f60*/  @!P1 NANOSLEEP.SYNCS 0x989680 ;  /* 0x009896800000995d */ /* 0x002fea0003900000 */
[----:B------:R-:W1:Y:S02]  /*8f70*/  @!P1 SYNCS.PHASECHK.TRANS64 P1, [R12+URZ+0x148], R5 ;  /* 0x000148050c0095a7 */ /* 0x000e64000802007f */
[----:B-1----:R-:W-:Y:S05]  /*8f80*/  @!P1 BRA `(.L_x_156) ;  /* 0xfffffffc00f09947 */ /* 0x002fea000383ffff */
[----:B------:R-:W-:Y:S05]  /*8f90*/  BRA `(.L_x_215) ;  /* 0xffffffdc00007947 */ /* 0x000fea000383ffff */
.L_x_165:
[----:B------:R-:W-:Y:S01]  /*8fa0*/  BSSY B0, `(.L_x_216) ;  /* 0x0000006000007945 */ /* 0x000fe20003800000 */
[----:B------:R-:W-:-:S07]  /*8fb0*/  IMAD.MOV.U32 R15, RZ, RZ, -0x1 ;  /* 0xffffffffff0f7424 */ /* 0x000fce00078e00ff */
[----:B-----5:R-:W-:Y:S05]  /*8fc0*/  WARPSYNC.COLLECTIVE R15, `(.L_x_217) ;  /* 0x000000000f0c7348 */ /* 0x020fea0003c00000 */
[----:B------:R-:W-:Y:S02]  /*8fd0*/  ELECT P6, UR62, PT ;  /* 0x00000000003e782f */ /* 0x000fe400038c0000 */
[----:B------:R-:W-:Y:S01]  /*8fe0*/  MOV R14, UR62 ;  /* 0x0000003e000e7c02 */ /* 0x000fe20008000f00 */
[----:B-----5:R-:W-:Y:S10]  /*8ff0*/  ENDCOLLECTIVE ;  /* 0x000000000000791b */ /* 0x020ff40003800000 */
.L_x_217:
[----:B------:R-:W-:Y:S05]  /*9000*/  BSYNC B0 ;  /* 0x0000000000007941 */ /* 0x000fea0003800000 */
.L_x_216:
[----:B------:R-:W-:Y:S05]  /*9010*/  BRA `(.L_x_218) ;  /* 0xffffffe400687947 */ /* 0x000fea000383ffff */
.L_x_169:
[----:B0-----:R0:W1:Y:S02]  /*9020*/  SYNCS.PHASECHK.TRANS64.TRYWAIT P0, [R7+URZ], R2 ;  /* 0x00000002070075a7 */ /* 0x001064000800017f */
[----:B-1----:R-:W-:Y:S05]  /*9030*/  @!P0 NANOSLEEP.SYNCS 0x989680 ;  /* 0x009896800000895d */ /* 0x002fea0003900000 */
[----:B------:R-:W1:Y:S02]  /*9040*/  @!P0 SYNCS.PHASECHK.TRANS64 P0, [R7+URZ], R2 ;  /* 0x00000002070085a7 */ /* 0x000e64000800007f */
[----:B-1----:R-:W-:Y:S05]  /*9050*/  @!P0 BRA `(.L_x_169) ;  /* 0xfffffffc00f08947 */ /* 0x002fea000383ffff */
[----:B------:R-:W-:Y:S05]  /*9060*/  BRA `(.L_x_219) ;  /* 0xffffffe400a87947 */ /* 0x000fea000383ffff */
.L_x_170:
[----:B0-----:R0:W1:Y:S02]  /*9070*/  SYNCS.PHASECHK.TRANS64.TRYWAIT P0, [R6+URZ], R3 ;  /* 0x00000003060075a7 */ /* 0x001064000800017f */
[----:B-1----:R-:W-:Y:S05]  /*9080*/  @!P0 NANOSLEEP.SYNCS 0x989680 ;  /* 0x009896800000895d */ /* 0x002fea0003900000 */
[----:B------:R-:W1:Y:S02]  /*9090*/  @!P0 SYNCS.PHASECHK.TRANS64 P0, [R6+URZ], R3 ;  /* 0x00000003060085a7 */ /* 0x000e64000800007f */
[----:B-1----:R-:W-:Y:S05]  /*90a0*/  @!P0 BRA `(.L_x_170) ;  /* 0xfffffffc00f08947 */ /* 0x002fea000383ffff */
[----:B------:R-:W-:Y:S05]  /*90b0*/  BRA `(.L_x_220) ;  /* 0xffffffe400b87947 */ /* 0x000fea000383ffff */
.L_x_171:
[----:B0-----:R0:W1:Y:S02]  /*90c0*/  SYNCS.PHASECHK.TRANS64.TRYWAIT P0, [R7+URZ], R4 ;  /* 0x00000004070075a7 */ /* 0x001064000800017f */
[----:B-1----:R-:W-:Y:S05]  /*90d0*/  @!P0 NANOSLEEP.SYNCS 0x989680 ;  /* 0x009896800000895d */ /* 0x002fea0003900000 */
[----:B------:R-:W1:Y:S02]  /*90e0*/  @!P0 SYNCS.PHASECHK.TRANS64 P0, [R7+URZ], R4 ;  /* 0x00000004070085a7 */ /* 0x000e64000800007f */
[----:B-1----:R-:W-:Y:S05]  /*90f0*/  @!P0 BRA `(.L_x_171) ;  /* 0xfffffffc00f08947 */ /* 0x002fea000383ffff */
[----:B------:R-:W-:Y:S05]  /*9100*/  BRA `(.L_x_221) ;  /* 0xffffffe400c87947 */ /* 0x000fea000383ffff */
.L_x_172:
[----:B0-----:R0:W1:Y:S02]  /*9110*/  SYNCS.PHASECHK.TRANS64.TRYWAIT P0, [R6+URZ], R3 ;  /* 0x00000003060075a7 */ /* 0x001064000800017f */
[----:B-1----:R-:W-:Y:S05]  /*9120*/  @!P0 NANOSLEEP.SYNCS 0x989680 ;  /* 0x009896800000895d */ /* 0x002fea0003900000 */
[----:B------:R-:W1:Y:S02]  /*9130*/  @!P0 SYNCS.PHASECHK.TRANS64 P0, [R6+URZ], R3 ;  /* 0x00000003060085a7 */ /* 0x000e64000800007f */
[----:B-1----:R-:W-:Y:S05]  /*9140*/  @!P0 BRA `(.L_x_172) ;  /* 0xfffffffc00f08947 */ /* 0x002fea000383ffff */
[----:B------:R-:W-:Y:S05]  /*9150*/  BRA `(.L_x_222) ;  /* 0xffffffe400d87947 */ /* 0x000fea000383ffff */
.L_x_173:
[----:B0-----:R0:W1:Y:S02]  /*9160*/  SYNCS.PHASECHK.TRANS64.TRYWAIT P0, [R7+URZ], R4 ;  /* 0x00000004070075a7 */ /* 0x001064000800017f */
[----:B-1----:R-:W-:Y:S05]  /*9170*/  @!P0 NANOSLEEP.SYNCS 0x989680 ;  /* 0x009896800000895d */ /* 0x002fea0003900000 */
[----:B------:R-:W1:Y:S02]  /*9180*/  @!P0 SYNCS.PHASECHK.TRANS64 P0, [R7+URZ], R4 ;  /* 0x00000004070085a7 */ /* 0x000e64000800007f */
[----:B-1----:R-:W-:Y:S05]  /*9190*/  @!P0 BRA `(.L_x_173) ;  /* 0xfffffffc00f08947 */ /* 0x002fea000383ffff */
[----:B------:R-:W-:Y:S05]  /*91a0*/  BRA `(.L_x_223) ;  /* 0xffffffe400e87947 */ /* 0x000fea000383ffff */
.L_x_174:
[----:B0-----:R0:W1:Y:S02]  /*91b0*/  SYNCS.PHASECHK.TRANS64.TRYWAIT P0, [R6+URZ], R3 ;  /* 0x00000003060075a7 */ /* 0x001064000800017f */
[----:B-1----:R-:W-:Y:S05]  /*91c0*/  @!P0 NANOSLEEP.SYNCS 0x989680 ;  /* 0x009896800000895d */ /* 0x002fea0003900000 */
[----:B------:R-:W1:Y:S02]  /*91d0*/  @!P0 SYNCS.PHASECHK.TRANS64 P0, [R6+URZ], R3 ;  /* 0x00000003060085a7 */ /* 0x000e64000800007f */
[----:B-1----:R-:W-:Y:S05]  /*91e0*/  @!P0 BRA `(.L_x_174) ;  /* 0xfffffffc00f08947 */ /* 0x002fea000383ffff */
[----:B------:R-:W-:Y:S05]  /*91f0*/  BRA `(.L_x_224) ;  /* 0xffffffe400f87947 */ /* 0x000fea000383ffff */
.L_x_175:
[----:B0-----:R0:W1:Y:S02]  /*9200*/  SYNCS.PHASECHK.TRANS64.TRYWAIT P0, [R7+URZ], R4 ;  /* 0x00000004070075a7 */ /* 0x001064000800017f */
[----:B-1----:R-:W-:Y:S05]  /*9210*/  @!P0 NANOSLEEP.SYNCS 0x989680 ;  /* 0x009896800000895d */ /* 0x002fea0003900000 */
[----:B------:R-:W1:Y:S02]  /*9220*/  @!P0 SYNCS.PHASECHK.TRANS64 P0, [R7+URZ], R4 ;  /* 0x00000004070085a7 */ /* 0x000e64000800007f */
[----:B-1----:R-:W-:Y:S05]  /*9230*/  @!P0 BRA `(.L_x_175) ;  /* 0xfffffffc00f08947 */ /* 0x002fea000383ffff */
[----:B------:R-:W-:Y:S05]  /*9240*/  BRA `(.L_x_225) ;  /* 0xffffffe800087947 */ /* 0x000fea000383ffff */
.L_x_176:
[----:B0-----:R0:W1:Y:S02]  /*9250*/  SYNCS.PHASECHK.TRANS64.TRYWAIT P0, [R6+URZ], R3 ;  /* 0x00000003060075a7 */ /* 0x001064000800017f */
[----:B-1----:R-:W-:Y:S05]  /*9260*/  @!P0 NANOSLEEP.SYNCS 0x989680 ;  /* 0x009896800000895d */ /* 0x002fea0003900000 */
[----:B------:R-:W1:Y:S02]  /*9270*/  @!P0 SYNCS.PHASECHK.TRANS64 P0, [R6+URZ], R3 ;  /* 0x00000003060085a7 */ /* 0x000e64000800007f */
[----:B-1----:R-:W-:Y:S05]  /*9280*/  @!P0 BRA `(.L_x_176) ;  /* 0xfffffffc00f08947 */ /* 0x002fea000383ffff */
[----:B------:R-:W-:Y:S05]  /*9290*/  BRA `(.L_x_226) ;  /* 0xffffffe800187947 */ /* 0x000fea000383ffff */
.L_x_177:
[----:B0-----:R0:W1:Y:S02]  /*92a0*/  SYNCS.PHASECHK.TRANS64.TRYWAIT P0, [R7+URZ], R4 ;  /* 0x00000004070075a7 */ /* 0x001064000800017f */
[----:B-1----:R-:W-:Y:S05]  /*92b0*/  @!P0 NANOSLEEP.SYNCS 0x989680 ;  /* 0x009896800000895d */ /* 0x002fea0003900000 */
[----:B------:R-:W1:Y:S02]  /*92c0*/  @!P0 SYNCS.PHASECHK.TRANS64 P0, [R7+URZ], R4 ;  /* 0x00000004070085a7 */ /* 0x000e64000800007f */
[----:B-1----:R-:W-:Y:S05]  /*92d0*/  @!P0 BRA `(.L_x_177) ;  /* 0xfffffffc00f08947 */ /* 0x002fea000383ffff */
[----:B------:R-:W-:Y:S05]  /*92e0*/  BRA `(.L_x_227) ;  /* 0xffffffe800287947 */ /* 0x000fea000383ffff */
.L_x_178:
[----:B0-----:R0:W1:Y:S02]  /*92f0*/  SYNCS.PHASECHK.TRANS64.TRYWAIT P0, [R6+URZ], R3 ;  /* 0x00000003060075a7 */ /* 0x001064000800017f */
[----:B-1----:R-:W-:Y:S05]  /*9300*/  @!P0 NANOSLEEP.SYNCS 0x989680 ;  /* 0x009896800000895d */ /* 0x002fea0003900000 */
[----:B------:R-:W1:Y:S02]  /*9310*/  @!P0 SYNCS.PHASECHK.TRANS64 P0, [R6+URZ], R3 ;  /* 0x00000003060085a7 */ /* 0x000e64000800007f */
[----:B-1----:R-:W-:Y:S05]  /*9320*/  @!P0 BRA `(.L_x_178) ;  /* 0xfffffffc00f08947 */ /* 0x002fea000383ffff */
[----:B------:R-:W-:Y:S05]  /*9330*/  BRA `(.L_x_228) ;  /* 0xffffffe800387947 */ /* 0x000fea000383ffff */
.L_x_179:
[----:B0-----:R0:W1:Y:S02]  /*9340*/  SYNCS.PHASECHK.TRANS64.TRYWAIT P0, [R7+URZ], R4 ;  /* 0x00000004070075a7 */ /* 0x001064000800017f */
[----:B-1----:R-:W-:Y:S05]  /*9350*/  @!P0 NANOSLEEP.SYNCS 0x989680 ;  /* 0x009896800000895d */ /* 0x002fea0003900000 */
[----:B------:R-:W1:Y:S02]  /*9360*/  @!P0 SYNCS.PHASECHK.TRANS64 P0, [R7+URZ], R4 ;  /* 0x00000004070085a7 */ /* 0x000e64000800007f */
[----:B-1----:R-:W-:Y:S05]  /*9370*/  @!P0 BRA `(.L_x_179) ;  /* 0xfffffffc00f08947 */ /* 0x002fea000383ffff */
[----:B------:R-:W-:Y:S05]  /*9380*/  BRA `(.L_x_229) ;  /* 0xffffffe800487947 */ /* 0x000fea000383ffff */
.L_x_180:
[----:B0-----:R0:W1:Y:S02]  /*9390*/  SYNCS.PHASECHK.TRANS64.TRYWAIT P0, [R6+URZ], R3 ;  /* 0x00000003060075a7 */ /* 0x001064000800017f */
[----:B-1----:R-:W-:Y:S05]  /*93a0*/  @!P0 NANOSLEEP.SYNCS 0x989680 ;  /* 0x009896800000895d */ /* 0x002fea0003900000 */
[----:B------:R-:W1:Y:S02]  /*93b0*/  @!P0 SYNCS.PHASECHK.TRANS64 P0, [R6+URZ], R3 ;  /* 0x00000003060085a7 */ /* 0x000e64000800007f */
[----:B-1----:R-:W-:Y:S05]  /*93c0*/  @!P0 BRA `(.L_x_180) ;  /* 0xfffffffc00f08947 */ /* 0x002fea000383ffff */
[----:B------:R-:W-:Y:S05]  /*93d0*/  BRA `(.L_x_230) ;  /* 0xffffffe800587947 */ /* 0x000fea000383ffff */
.L_x_181:
[----:B0-----:R0:W1:Y:S02]  /*93e0*/  SYNCS.PHASECHK.TRANS64.TRYWAIT P0, [R7+URZ], R4 ;  /* 0x00000004070075a7 */ /* 0x001064000800017f */
[----:B-1----:R-:W-:Y:S05]  /*93f0*/  @!P0 NANOSLEEP.SYNCS 0x989680 ;  /* 0x009896800000895d */ /* 0x002fea0003900000 */
[----:B------:R-:W1:Y:S02]  /*9400*/  @!P0 SYNCS.PHASECHK.TRANS64 P0, [R7+URZ], R4 ;  /* 0x00000004070085a7 */ /* 0x000e64000800007f */
[----:B-1----:R-:W-:Y:S05]  /*9410*/  @!P0 BRA `(.L_x_181) ;  /* 0xfffffffc00f08947 */ /* 0x002fea000383ffff */
[----:B------:R-:W-:Y:S05]  /*9420*/  BRA `(.L_x_231) ;  /* 0xffffffe800687947 */ /* 0x000fea000383ffff */
.L_x_182:
[----:B0-----:R0:W1:Y:S02]  /*9430*/  SYNCS.PHASECHK.TRANS64.TRYWAIT P0, [R6+URZ], R3 ;  /* 0x00000003060075a7 */ /* 0x001064000800017f */
[----:B-1----:R-:W-:Y:S05]  /*9440*/  @!P0 NANOSLEEP.SYNCS 0x989680 ;  /* 0x009896800000895d */ /* 0x002fea0003900000 */
[----:B------:R-:W1:Y:S02]  /*9450*/  @!P0 SYNCS.PHASECHK.TRANS64 P0, [R6+URZ], R3 ;  /* 0x00000003060085a7 */ /* 0x000e64000800007f */
[----:B-1----:R-:W-:Y:S05]  /*9460*/  @!P0 BRA `(.L_x_182) ;  /* 0xfffffffc00f08947 */ /* 0x002fea000383ffff */
[----:B------:R-:W-:Y:S05]  /*9470*/  BRA `(.L_x_232) ;  /* 0xffffffe800787947 */ /* 0x000fea000383ffff */
.L_x_183:
[----:B0-----:R0:W1:Y:S02]  /*9480*/  SYNCS.PHASECHK.TRANS64.TRYWAIT P0, [R7+URZ], R4 ;  /* 0x00000004070075a7 */ /* 0x001064000800017f */
[----:B-1----:R-:W-:Y:S05]  /*9490*/  @!P0 NANOSLEEP.SYNCS 0x989680 ;  /* 0x009896800000895d */ /* 0x002fea0003900000 */
[----:B------:R-:W1:Y:S02]  /*94a0*/  @!P0 SYNCS.PHASECHK.TRANS64 P0, [R7+URZ], R4 ;  /* 0x00000004070085a7 */ /* 0x000e64000800007f */
[----:B-1----:R-:W-:Y:S05]  /*94b0*/  @!P0 BRA `(.L_x_183) ;  /* 0xfffffffc00f08947 */ /* 0x002fea000383ffff */
[----:B------:R-:W-:Y:S05]  /*94c0*/  BRA `(.L_x_233) ;  /* 0xffffffe800887947 */ /* 0x000fea000383ffff */
.L_x_184:
[----:B0-----:R0:W1:Y:S02]  /*94d0*/  SYNCS.PHASECHK.TRANS64.TRYWAIT P0, [R6+URZ], R3 ;  /* 0x00000003060075a7 */ /* 0x001064000800017f */
[----:B-1----:R-:W-:Y:S05]  /*94e0*/  @!P0 NANOSLEEP.SYNCS 0x989680 ;  /* 0x009896800000895d */ /* 0x002fea0003900000 */
[----:B------:R-:W1:Y:S02]  /*94f0*/  @!P0 SYNCS.PHASECHK.TRANS64 P0, [R6+URZ], R3 ;  /* 0x00000003060085a7 */ /* 0x000e64000800007f */
[----:B-1----:R-:W-:Y:S05]  /*9500*/  @!P0 BRA `(.L_x_184) ;  /* 0xfffffffc00f08947 */ /* 0x002fea000383ffff */
[----:B------:R-:W-:Y:S05]  /*9510*/  BRA `(.L_x_234) ;  /* 0xffffffe800987947 */ /* 0x000fea000383ffff */
.L_x_185:
[----:B0-----:R0:W1:Y:S02]  /*9520*/  SYNCS.PHASECHK.TRANS64.TRYWAIT P0, [R7+URZ], R4 ;  /* 0x00000004070075a7 */ /* 0x001064000800017f */
[----:B-1----:R-:W-:Y:S05]  /*9530*/  @!P0 NANOSLEEP.SYNCS 0x989680 ;  /* 0x009896800000895d */ /* 0x002fea0003900000 */
[----:B------:R-:W1:Y:S02]  /*9540*/  @!P0 SYNCS.PHASECHK.TRANS64 P0, [R7+URZ], R4 ;  /* 0x00000004070085a7 */ /* 0x000e64000800007f */
[----:B-1----:R-:W-:Y:S05]  /*9550*/  @!P0 BRA `(.L_x_185) ;  /* 0xfffffffc00f08947 */ /* 0x002fea000383ffff */
[----:B------:R-:W-:Y:S05]  /*9560*/  BRA `(.L_x_235) ;  /* 0xffffffe800a87947 */ /* 0x000fea000383ffff */
.L_x_186:
[----:B0-----:R0:W1:Y:S02]  /*9570*/  SYNCS.PHASECHK.TRANS64.TRYWAIT P0, [R6+URZ], R3 ;  /* 0x00000003060075a7 */ /* 0x001064000800017f */
[----:B-1----:R-:W-:Y:S05]  /*9580*/  @!P0 NANOSLEEP.SYNCS 0x989680 ;  /* 0x009896800000895d */ /* 0x002fea0003900000 */
[----:B------:R-:W1:Y:S02]  /*9590*/  @!P0 SYNCS.PHASECHK.TRANS64 P0, [R6+URZ], R3 ;  /* 0x00000003060085a7 */ /* 0x000e64000800007f */
[----:B-1----:R-:W-:Y:S05]  /*95a0*/  @!P0 BRA `(.L_x_186) ;  /* 0xfffffffc00f08947 */ /* 0x002fea000383ffff */
[----:B------:R-:W-:Y:S05]  /*95b0*/  BRA `(.L_x_236) ;  /* 0xffffffe800b87947 */ /* 0x000fea000383ffff */
.L_x_187:
[----:B0-----:R0:W1:Y:S02]  /*95c0*/  SYNCS.PHASECHK.TRANS64.TRYWAIT P0, [R7+URZ], R4 ;  /* 0x00000004070075a7 */ /* 0x001064000800017f */
[----:B-1----:R-:W-:Y:S05]  /*95d0*/  @!P0 NANOSLEEP.SYNCS 0x989680 ;  /* 0x009896800000895d */ /* 0x002fea0003900000 */
[----:B------:R-:W1:Y:S02]  /*95e0*/  @!P0 SYNCS.PHASECHK.TRANS64 P0, [R7+URZ], R4 ;  /* 0x00000004070085a7 */ /* 0x000e64000800007f */
[----:B-1----:R-:W-:Y:S05]  /*95f0*/  @!P0 BRA `(.L_x_187) ;  /* 0xfffffffc00f08947 */ /* 0x002fea000383ffff */
[----:B------:R-:W-:Y:S05]  /*9600*/  BRA `(.L_x_237) ;  /* 0xffffffe800c87947 */ /* 0x000fea000383ffff */
.L_x_188:
[----:B0-----:R0:W1:Y:S02]  /*9610*/  SYNCS.PHASECHK.TRANS64.TRYWAIT P0, [R6+URZ], R3 ;  /* 0x00000003060075a7 */ /* 0x001064000800017f */
[----:B-1----:R-:W-:Y:S05]  /*9620*/  @!P0 NANOSLEEP.SYNCS 0x989680 ;  /* 0x009896800000895d */ /* 0x002fea0003900000 */
[----:B------:R-:W1:Y:S02]  /*9630*/  @!P0 SYNCS.PHASECHK.TRANS64 P0, [R6+URZ], R3 ;  /* 0x00000003060085a7 */ /* 0x000e64000800007f */
[----:B-1----:R-:W-:Y:S05]  /*9640*/  @!P0 BRA `(.L_x_188) ;  /* 0xfffffffc00f08947 */ /* 0x002fea000383ffff */
[----:B------:R-:W-:Y:S05]  /*9650*/  BRA `(.L_x_238) ;  /* 0xffffffe800d87947 */ /* 0x000fea000383ffff */
.L_x_189:
[----:B0-----:R0:W1:Y:S02]  /*9660*/  SYNCS.PHASECHK.TRANS64.TRYWAIT P0, [R7+URZ], R4 ;  /* 0x00000004070075a7 */ /* 0x001064000800017f */
[----:B-1----:R-:W-:Y:S05]  /*9670*/  @!P0 NANOSLEEP.SYNCS 0x989680 ;  /* 0x009896800000895d */ /* 0x002fea0003900000 */
[----:B------:R-:W1:Y:S02]  /*9680*/  @!P0 SYNCS.PHASECHK.TRANS64 P0, [R7+URZ], R4 ;  /* 0x00000004070085a7 */ /* 0x000e64000800007f */
[----:B-1----:R-:W-:Y:S05]  /*9690*/  @!P0 BRA `(.L_x_189) ;  /* 0xfffffffc00f08947 */ /* 0x002fea000383ffff */
[----:B------:R-:W-:Y:S05]  /*96a0*/  BRA `(.L_x_239) ;  /* 0xffffffe800e87947 */ /* 0x000fea000383ffff */
.L_x_190:
[----:B0-----:R0:W1:Y:S02]  /*96b0*/  SYNCS.PHASECHK.TRANS64.TRYWAIT P0, [R6+URZ], R3 ;  /* 0x00000003060075a7 */ /* 0x001064000800017f */
[----:B-1----:R-:W-:Y:S05]  /*96c0*/  @!P0 NANOSLEEP.SYNCS 0x989680 ;  /* 0x009896800000895d */ /* 0x002fea0003900000 */
[----:B------:R-:W1:Y:S02]  /*96d0*/  @!P0 SYNCS.PHASECHK.TRANS64 P0, [R6+URZ], R3 ;  /* 0x00000003060085a7 */ /* 0x000e64000800007f */
[----:B-1----:R-:W-:Y:S05]  /*96e0*/  @!P0 BRA `(.L_x_190) ;  /* 0xfffffffc00f08947 */ /* 0x002fea000383ffff */
[----:B------:R-:W-:Y:S05]  /*96f0*/  BRA `(.L_x_240) ;  /* 0xffffffe800f87947 */ /* 0x000fea000383ffff */
.L_x_191:
[----:B0-----:R0:W1:Y:S02]  /*9700*/  SYNCS.PHASECHK.TRANS64.TRYWAIT P0, [R7+URZ], R4 ;  /* 0x00000004070075a7 */ /* 0x001064000800017f */
[----:B-1----:R-:W-:Y:S05]  /*9710*/  @!P0 NANOSLEEP.SYNCS 0x989680 ;  /* 0x009896800000895d */ /* 0x002fea0003900000 */
[----:B------:R-:W1:Y:S02]  /*9720*/  @!P0 SYNCS.PHASECHK.TRANS64 P0, [R7+URZ], R4 ;  /* 0x00000004070085a7 */ /* 0x000e64000800007f */
[----:B-1----:R-:W-:Y:S05]  /*9730*/  @!P0 BRA `(.L_x_191) ;  /* 0xfffffffc00f08947 */ /* 0x002fea000383ffff */
[----:B------:R-:W-:Y:S05]  /*9740*/  BRA `(.L_x_241) ;  /* 0xffffffec00087947 */ /* 0x000fea000383ffff */
.L_x_192:
[----:B0-----:R0:W1:Y:S02]  /*9750*/  SYNCS.PHASECHK.TRANS64.TRYWAIT P0, [R6+URZ], R3 ;  /* 0x00000003060075a7 */ /* 0x001064000800017f */
[----:B-1----:R-:W-:Y:S05]  /*9760*/  @!P0 NANOSLEEP.SYNCS 0x989680 ;  /* 0x009896800000895d */ /* 0x002fea0003900000 */
[----:B------:R-:W1:Y:S02]  /*9770*/  @!P0 SYNCS.PHASECHK.TRANS64 P0, [R6+URZ], R3 ;  /* 0x00000003060085a7 */ /* 0x000e64000800007f */
[----:B-1----:R-:W-:Y:S05]  /*9780*/  @!P0 BRA `(.L_x_192) ;  /* 0xfffffffc00f08947 */ /* 0x002fea000383ffff */
[----:B------:R-:W-:Y:S05]  /*9790*/  BRA `(.L_x_242) ;  /* 0xffffffec00187947 */ /* 0x000fea000383ffff */
.L_x_193:
[----:B0-----:R0:W1:Y:S02]  /*97a0*/  SYNCS.PHASECHK.TRANS64.TRYWAIT P0, [R7+URZ], R4 ;  /* 0x00000004070075a7 */ /* 0x001064000800017f */
[----:B-1----:R-:W-:Y:S05]  /*97b0*/  @!P0 NANOSLEEP.SYNCS 0x989680 ;  /* 0x009896800000895d */ /* 0x002fea0003900000 */
[----:B------:R-:W1:Y:S02]  /*97c0*/  @!P0 SYNCS.PHASECHK.TRANS64 P0, [R7+URZ], R4 ;  /* 0x00000004070085a7 */ /* 0x000e64000800007f */
[----:B-1----:R-:W-:Y:S05]  /*97d0*/  @!P0 BRA `(.L_x_193) ;  /* 0xfffffffc00f08947 */ /* 0x002fea000383ffff */
[----:B------:R-:W-:Y:S05]  /*97e0*/  BRA `(.L_x_243) ;  /* 0xffffffec00287947 */ /* 0x000fea000383ffff */
.L_x_194:
[----:B0-----:R0:W1:Y:S02]  /*97f0*/  SYNCS.PHASECHK.TRANS64.TRYWAIT P0, [R6+URZ], R3 ;  /* 0x00000003060075a7 */ /* 0x001064000800017f */
[----:B-1----:R-:W-:Y:S05]  /*9800*/  @!P0 NANOSLEEP.SYNCS 0x989680 ;  /* 0x009896800000895d */ /* 0x002fea0003900000 */
[----:B------:R-:W1:Y:S02]  /*9810*/  @!P0 SYNCS.PHASECHK.TRANS64 P0, [R6+URZ], R3 ;  /* 0x00000003060085a7 */ /* 0x000e64000800007f */
[----:B-1----:R-:W-:Y:S05]  /*9820*/  @!P0 BRA `(.L_x_194) ;  /* 0xfffffffc00f08947 */ /* 0x002fea000383ffff */
[----:B------:R-:W-:Y:S05]  /*9830*/  BRA `(.L_x_244) ;  /* 0xffffffec00387947 */ /* 0x000fea000383ffff */
.L_x_195:
[----:B0-----:R0:W1:Y:S02]  /*9840*/  SYNCS.PHASECHK.TRANS64.TRYWAIT P0, [R7+URZ], R4 ;  /* 0x00000004070075a7 */ /* 0x001064000800017f */
[----:B-1----:R-:W-:Y:S05]  /*9850*/  @!P0 NANOSLEEP.SYNCS 0x989680 ;  /* 0x009896800000895d */ /* 0x002fea0003900000 */
[----:B------:R-:W1:Y:S02]  /*9860*/  @!P0 SYNCS.PHASECHK.TRANS64 P0, [R7+URZ], R4 ;  /* 0x00000004070085a7 */ /* 0x000e64000800007f */
[----:B-1----:R-:W-:Y:S05]  /*9870*/  @!P0 BRA `(.L_x_195) ;  /* 0xfffffffc00f08947 */ /* 0x002fea000383ffff */
[----:B------:R-:W-:Y:S05]  /*9880*/  BRA `(.L_x_245) ;  /* 0xffffffec00487947 */ /* 0x000fea000383ffff */
.L_x_196:
[----:B0-----:R0:W1:Y:S02]  /*9890*/  SYNCS.PHASECHK.TRANS64.TRYWAIT P0, [R6+URZ], R3 ;  /* 0x00000003060075a7 */ /* 0x001064000800017f */
[----:B-1----:R-:W-:Y:S05]  /*98a0*/  @!P0 NANOSLEEP.SYNCS 0x989680 ;  /* 0x009896800000895d */ /* 0x002fea0003900000 */
[----:B------:R-:W1:Y:S02]  /*98b0*/  @!P0 SYNCS.PHASECHK.TRANS64 P0, [R6+URZ], R3 ;  /* 0x00000003060085a7 */ /* 0x000e64000800007f */
[----:B-1----:R-:W-:Y:S05]  /*98c0*/  @!P0 BRA `(.L_x_196) ;  /* 0xfffffffc00f08947 */ /* 0x002fea000383ffff */
[----:B------:R-:W-:Y:S05]  /*98d0*/  BRA `(.L_x_246) ;  /* 0xffffffec00587947 */ /* 0x000fea000383ffff */
.L_x_197:
[----:B0-----:R0:W1:Y:S02]  /*98e0*/  SYNCS.PHASECHK.TRANS64.TRYWAIT P0, [R7+URZ], R4 ;  /* 0x00000004070075a7 */ /* 0x001064000800017f */
[----:B-1----:R-:W-:Y:S05]  /*98f0*/  @!P0 NANOSLEEP.SYNCS 0x989680 ;  /* 0x009896800000895d */ /* 0x002fea0003900000 */
[----:B------:R-:W1:Y:S02]  /*9900*/  @!P0 SYNCS.PHASECHK.TRANS64 P0, [R7+URZ], R4 ;  /* 0x00000004070085a7 */ /* 0x000e64000800007f */
[----:B-1----:R-:W-:Y:S05]  /*9910*/  @!P0 BRA `(.L_x_197) ;  /* 0xfffffffc00f08947 */ /* 0x002fea000383ffff */
[----:B------:R-:W-:Y:S05]  /*9920*/  BRA `(.L_x_247) ;  /* 0xffffffec00687947 */ /* 0x000fea000383ffff */
.L_x_198:
[----:B0-----:R0:W1:Y:S02]  /*9930*/  SYNCS.PHASECHK.TRANS64.TRYWAIT P0, [R6+URZ], R3 ;  /* 0x00000003060075a7 */ /* 0x001064000800017f */
[----:B-1----:R-:W-:Y:S05]  /*9940*/  @!P0 NANOSLEEP.SYNCS 0x989680 ;  /* 0x009896800000895d */ /* 0x002fea0003900000 */
[----:B------:R-:W1:Y:S02]  /*9950*/  @!P0 SYNCS.PHASECHK.TRANS64 P0, [R6+URZ], R3 ;  /* 0x00000003060085a7 */ /* 0x000e64000800007f */
[----:B-1----:R-:W-:Y:S05]  /*9960*/  @!P0 BRA `(.L_x_198) ;  /* 0xfffffffc00f08947 */ /* 0x002fea000383ffff */
[----:B------:R-:W-:Y:S05]  /*9970*/  BRA `(.L_x_248) ;  /* 0xffffffec00787947 */ /* 0x000fea000383ffff */
.L_x_199:
[----:B0-----:R0:W1:Y:S02]  /*9980*/  SYNCS.PHASECHK.TRANS64.TRYWAIT P0, [R7+URZ], R4 ;  /* 0x00000004070075a7 */ /* 0x001064000800017f */
[----:B-1----:R-:W-:Y:S05]  /*9990*/  @!P0 NANOSLEEP.SYNCS 0x989680 ;  /* 0x009896800000895d */ /* 0x002fea0003900000 */
[----:B------:R-:W1:Y:S02]  /*99a0*/  @!P0 SYNCS.PHASECHK.TRANS64 P0, [R7+URZ], R4 ;  /* 0x00000004070085a7 */ /* 0x000e64000800007f */
[----:B-1----:R-:W-:Y:S05]  /*99b0*/  @!P0 BRA `(.L_x_199) ;  /* 0xfffffffc00f08947 */ /* 0x002fea000383ffff */
[----:B------:R-:W-:Y:S05]  /*99c0*/  BRA `(.L_x_249) ;  /* 0xffffffec00887947 */ /* 0x000fea000383ffff */
.L_x_200:
[----:B0-----:R0:W1:Y:S02]  /*99d0*/  SYNCS.PHASECHK.TRANS64.TRYWAIT P0, [R6+URZ], R3 ;  /* 0x00000003060075a7 */ /* 0x001064000800017f */
[----:B-1----:R-:W-:Y:S05]  /*99e0*/  @!P0 NANOSLEEP.SYNCS 0x989680 ;  /* 0x009896800000895d */ /* 0x002fea0003900000 */
[----:B------:R-:W1:Y:S02]  /*99f0*/  @!P0 SYNCS.PHASECHK.TRANS64 P0, [R6+URZ], R3 ;  /* 0x00000003060085a7 */ /* 0x000e64000800007f */
[----:B-1----:R-:W-:Y:S05]  /*9a00*/  @!P0 BRA `(.L_x_200) ;  /* 0xfffffffc00f08947 */ /* 0x002fea000383ffff */
[----:B------:R-:W-:Y:S05]  /*9a10*/  BRA `(.L_x_250) ;  /* 0xffffffec00987947 */ /* 0x000fea000383ffff */
.L_x_201:
[----:B0-----:R0:W1:Y:S02]  /*9a20*/  SYNCS.PHASECHK.TRANS64.TRYWAIT P0, [R7+URZ], R4 ;  /* 0x00000004070075a7 */ /* 0x001064000800017f */
[----:B-1----:R-:W-:Y:S05]  /*9a30*/  @!P0 NANOSLEEP.SYNCS 0x989680 ;  /* 0x009896800000895d */ /* 0x002fea0003900000 */
[----:B------:R-:W1:Y:S02]  /*9a40*/  @!P0 SYNCS.PHASECHK.TRANS64 P0, [R7+URZ], R4 ;  /* 0x00000004070085a7 */ /* 0x000e64000800007f */
[----:B-1----:R-:W-:Y:S05]  /*9a50*/  @!P0 BRA `(.L_x_201) ;  /* 0xfffffffc00f08947 */ /* 0x002fea000383ffff */
[----:B------:R-:W-:Y:S05]  /*9a60*/  BRA `(.L_x_251) ;  /* 0xffffffec00a87947 */ /* 0x000fea000383ffff */
.L_x_202:
[----:B0-----:R0:W1:Y:S02]  /*9a70*/  SYNCS.PHASECHK.TRANS64.TRYWAIT P0, [R6+URZ], R3 ;  /* 0x00000003060075a7 */ /* 0x001064000800017f */
[----:B-1----:R-:W-:Y:S05]  /*9a80*/  @!P0 NANOSLEEP.SYNCS 0x989680 ;  /* 0x009896800000895d */ /* 0x002fea0003900000 */
[----:B------:R-:W1:Y:S02]  /*9a90*/  @!P0 SYNCS.PHASECHK.TRANS64 P0, [R6+URZ], R3 ;  /* 0x00000003060085a7 */ /* 0x000e64000800007f */
[----:B-1----:R-:W-:Y:S05]  /*9aa0*/  @!P0 BRA `(.L_x_202) ;  /* 0xfffffffc00f08947 */ /* 0x002fea000383ffff */
[----:B------:R-:W-:Y:S05]  /*9ab0*/  BRA `(.L_x_252) ;  /* 0xffffffec00b87947 */ /* 0x000fea000383ffff */
.L_x_203:
[----:B0-----:R0:W1:Y:S02]  /*9ac0*/  SYNCS.PHASECHK.TRANS64.TRYWAIT P0, [R7+URZ], R4 ;  /* 0x00000004070075a7 */ /* 0x001064000800017f */
[----:B-1----:R-:W-:Y:S05]  /*9ad0*/  @!P0 NANOSLEEP.SYNCS 0x989680 ;  /* 0x009896800000895d */ /* 0x002fea0003900000 */
[----:B------:R-:W1:Y:S02]  /*9ae0*/  @!P0 SYNCS.PHASECHK.TRANS64 P0, [R7+URZ], R4 ;  /* 0x00000004070085a7 */ /* 0x000e64000800007f */
[----:B-1----:R-:W-:Y:S05]  /*9af0*/  @!P0 BRA `(.L_x_203) ;  /* 0xfffffffc00f08947 */ /* 0x002fea000383ffff */
[----:B------:R-:W-:Y:S05]  /*9b00*/  BRA `(.L_x_253) ;  /* 0xffffffec00c87947 */ /* 0x000fea000383ffff */
.L_x_204:
[----:B0-----:R0:W1:Y:S02]  /*9b10*/  SYNCS.PHASECHK.TRANS64.TRYWAIT P0, [R6+URZ], R3 ;  /* 0x00000003060075a7 */ /* 0x001064000800017f */
[----:B-1----:R-:W-:Y:S05]  /*9b20*/  @!P0 NANOSLEEP.SYNCS 0x989680 ;  /* 0x009896800000895d */ /* 0x002fea0003900000 */
[----:B------:R-:W1:Y:S02]  /*9b30*/  @!P0 SYNCS.PHASECHK.TRANS64 P0, [R6+URZ], R3 ;  /* 0x00000003060085a7 */ /* 0x000e64000800007f */
[----:B-1----:R-:W-:Y:S05]  /*9b40*/  @!P0 BRA `(.L_x_204) ;  /* 0xfffffffc00f08947 */ /* 0x002fea000383ffff */
[----:B------:R-:W-:Y:S05]  /*9b50*/  BRA `(.L_x_254) ;  /* 0xffffffec00d87947 */ /* 0x000fea000383ffff */
.L_x_205:
[----:B0-----:R0:W1:Y:S02]  /*9b60*/  SYNCS.PHASECHK.TRANS64.TRYWAIT P0, [R7+URZ], R4 ;  /* 0x00000004070075a7 */ /* 0x001064000800017f */
[----:B-1----:R-:W-:Y:S05]  /*9b70*/  @!P0 NANOSLEEP.SYNCS 0x989680 ;  /* 0x009896800000895d */ /* 0x002fea0003900000 */
[----:B------:R-:W1:Y:S02]  /*9b80*/  @!P0 SYNCS.PHASECHK.TRANS64 P0, [R7+URZ], R4 ;  /* 0x00000004070085a7 */ /* 0x000e64000800007f */
[----:B-1----:R-:W-:Y:S05]  /*9b90*/  @!P0 BRA `(.L_x_205) ;  /* 0xfffffffc00f08947 */ /* 0x002fea000383ffff */
[----:B------:R-:W-:Y:S05]  /*9ba0*/  BRA `(.L_x_255) ;  /* 0xffffffec00e87947 */ /* 0x000fea000383ffff */
.L_x_206:
[----:B0-----:R0:W1:Y:S02]  /*9bb0*/  SYNCS.PHASECHK.TRANS64.TRYWAIT P0, [R6+URZ], R3 ;  /* 0x00000003060075a7 */ /* 0x001064000800017f */
[----:B-1----:R-:W-:Y:S05]  /*9bc0*/  @!P0 NANOSLEEP.SYNCS 0x989680 ;  /* 0x009896800000895d */ /* 0x002fea0003900000 */
[----:B------:R-:W1:Y:S02]  /*9bd0*/  @!P0 SYNCS.PHASECHK.TRANS64 P0, [R6+URZ], R3 ;  /* 0x00000003060085a7 */ /* 0x000e64000800007f */
[----:B-1----:R-:W-:Y:S05]  /*9be0*/  @!P0 BRA `(.L_x_206) ;  /* 0xfffffffc00f08947 */ /* 0x002fea000383ffff */
[----:B------:R-:W-:Y:S05]  /*9bf0*/  BRA `(.L_x_256) ;  /* 0xffffffec00f87947 */ /* 0x000fea000383ffff */
.L_x_207:
[----:B0-----:R0:W1:Y:S02]  /*9c00*/  SYNCS.PHASECHK.TRANS64.TRYWAIT P0, [R7+URZ], R4 ;  /* 0x00000004070075a7 */ /* 0x001064000800017f */
[----:B-1----:R-:W-:Y:S05]  /*9c10*/  @!P0 NANOSLEEP.SYNCS 0x989680 ;  /* 0x009896800000895d */ /* 0x002fea0003900000 */
[----:B------:R-:W1:Y:S02]  /*9c20*/  @!P0 SYNCS.PHASECHK.TRANS64 P0, [R7+URZ], R4 ;  /* 0x00000004070085a7 */ /* 0x000e64000800007f */
[----:B-1----:R-:W-:Y:S05]  /*9c30*/  @!P0 BRA `(.L_x_207) ;  /* 0xfffffffc00f08947 */ /* 0x002fea000383ffff */
[----:B------:R-:W-:Y:S05]  /*9c40*/  BRA `(.L_x_257) ;  /* 0xfffffff000087947 */ /* 0x000fea000383ffff */
.L_x_208:
[----:B-1----:R1:W2:Y:S02]  /*9c50*/  SYNCS.PHASECHK.TRANS64.TRYWAIT P0, [R6+URZ], R3 ;  /* 0x00000003060075a7 */ /* 0x0022a4000800017f */
[----:B--2---:R-:W-:Y:S05]  /*9c60*/  @!P0 NANOSLEEP.SYNCS 0x989680 ;  /* 0x009896800000895d */ /* 0x004fea0003900000 */
[----:B------:R-:W2:Y:S02]  /*9c70*/  @!P0 SYNCS.PHASECHK.TRANS64 P0, [R6+URZ], R3 ;  /* 0x00000003060085a7 */ /* 0x000ea4000800007f */
[----:B--2---:R-:W-:Y:S05]  /*9c80*/  @!P0 BRA `(.L_x_208) ;  /* 0xfffffffc00f08947 */ /* 0x004fea000383ffff */
[----:B------:R-:W-:Y:S05]  /*9c90*/  BRA `(.L_x_258) ;  /* 0xfffffff000107947 */ /* 0x000fea000383ffff */
.L_x_259:
[----:B------:R-:W-:-:S00]  /*9ca0*/  BRA `(.L_x_259) ;  /* 0xfffffffc00fc7947 */ /* 0x000fc0000383ffff */
[----:B------:R-:W-:-:S00]  /*9cb0*/  NOP ;  /* 0x0000000000007918 */ /* 0x000fc00000000000 */
        /* <DEDUP_REMOVED lines=12> */
.L_x_260:


//--------------------- .nv.global.init           --------------------------
	.section	.nv.global.init,"aw",@progbits
.nv.global.init:
	.type		$str$22,@object
	.size		$str$22,($str$23 - $str$22)
$str$22:
        /*0000*/ 	.byte	0x6b, 0x5f, 0x74, 0x69, 0x6c, 0x65, 0x5f, 0x63, 0x6f, 0x75, 0x6e, 0x74, 0x20, 0x3e, 0x3d, 0x20
        /*0010*/ 	.byte	0x31, 0x00
	.type		$str$23,@object
	.size		$str$23,(__unnamed_1 - $str$23)
$str$23:
        /*0012*/ 	.byte	0x2f, 0x74, 0x6d, 0x70, 0x2f, 0x63, 0x75, 0x74, 0x6c, 0x61, 0x73, 0x73, 0x5f, 0x73, 0x77, 0x65
        /*0022*/ 	.byte	0x65, 0x70, 0x5f, 0x73, 0x72, 0x63, 0x2f, 0x69, 0x6e, 0x63, 0x6c, 0x75, 0x64, 0x65, 0x2f, 0x63
        /*0032*/ 	.byte	0x75, 0x74, 0x6c, 0x61, 0x73, 0x73, 0x2f, 0x67, 0x65, 0x6d, 0x6d, 0x2f, 0x63, 0x6f, 0x6c, 0x6c
        /*0042*/ 	.byte	0x65, 0x63, 0x74, 0x69, 0x76, 0x65, 0x2f, 0x73, 0x6d, 0x39, 0x30, 0x5f, 0x6d, 0x6d, 0x61, 0x5f
        /*0052*/ 	.byte	0x74, 0x6d, 0x61, 0x5f, 0x67, 0x6d, 0x6d, 0x61, 0x5f, 0x73, 0x73, 0x5f, 0x77, 0x61, 0x72, 0x70
        /*0062*/ 	.byte	0x73, 0x70, 0x65, 0x63, 0x69, 0x61, 0x6c, 0x69, 0x7a, 0x65, 0x64, 0x2e, 0x68, 0x70, 0x70, 0x00
	.type		__unnamed_1,@object
	.size		__unnamed_1,(.L_0 - __unnamed_1)
__unnamed_1:
        /*0072*/ 	.byte	0x76, 0x6f, 0x69, 0x64, 0x20, 0x63, 0x75, 0x74, 0x6c, 0x61, 0x73, 0x73, 0x3a, 0x3a, 0x67, 0x65
        /* <DEDUP_REMOVED lines=180> */
.L_0:


//--------------------- .nv.shared._ZN7cutlass13device_kernelINS_4gemm6kernel13GemmUniversalIN4cute5tupleIJiiiiEEENS1_10collective13CollectiveMmaINS1_34MainloopSm90TmaGmmaWarpSpecializedILi41ENS5_IJNS4_1CILi2EEENSA_ILi1EEESC_EEENS1_32KernelTmaWarpSpecializedPingpongEEENS5_IJNSA_ILi64EEENSA_ILi112EEENSA_ILi16EEEEEENS_6half_tENS5_IJlSC_lEEESK_SL_NS4_8TiledMMAINS4_8MMA_AtomIJNS4_4SM904GMMA25MMA_64x16x16_F32F16F16_SSILNSP_5MajorE0ELSR_0ELNSP_7ScaleInE1ELSS_1EEEEEENS4_6LayoutINS5_IJSC_SC_SC_EEENS5_IJNSA_ILi0EEESX_SX_EEEEENS5_IJNS4_10UnderscoreES10_S10_EEEEENS4_13SM90_TMA_LOADENS4_14ComposedLayoutINS4_7SwizzleILi1ELi4ELi3EEENS4_18smem_ptr_flag_bitsILi16EEENSV_INS5_IJNSA_ILi8EEESI_EEENS5_IJSI_SC_EEEEEEEvNS4_8identityENS4_23SM90_TMA_LOAD_MULTICASTES1D_vS1E_EENS_8epilogue10collective6detail29Sm90TmaWarpSpecializedAdapterINS1I_15DefaultEpilogueISK_SL_SL_NS1H_6thread17LinearCombinationISK_Li1EffLNS1M_9ScaleType4KindE0ELNS_15FloatRoundStyleE2ESK_EENS1_15EpilogueDefaultEEEEEvvEEEEvNT_6ParamsE --------------------------
	.section	.nv.shared._ZN7cutlass13device_kernelINS_4gemm6kernel13GemmUniversalIN4cute5tupleIJiiiiEEENS1_10collective13CollectiveMmaINS1_34MainloopSm90TmaGmmaWarpSpecializedILi41ENS5_IJNS4_1CILi2EEENSA_ILi1EEESC_EEENS1_32KernelTmaWarpSpecializedPingpongEEENS5_IJNSA_ILi64EEENSA_ILi112EEENSA_ILi16EEEEEENS_6half_tENS5_IJlSC_lEEESK_SL_NS4_8TiledMMAINS4_8MMA_AtomIJNS4_4SM904GMMA25MMA_64x16x16_F32F16F16_SSILNSP_5MajorE0ELSR_0ELNSP_7ScaleInE1ELSS_1EEEEEENS4_6LayoutINS5_IJSC_SC_SC_EEENS5_IJNSA_ILi0EEESX_SX_EEEEENS5_IJNS4_10UnderscoreES10_S10_EEEEENS4_13SM90_TMA_LOADENS4_14ComposedLayoutINS4_7SwizzleILi1ELi4ELi3EEENS4_18smem_ptr_flag_bitsILi16EEENSV_INS5_IJNSA_ILi8EEESI_EEENS5_IJSI_SC_EEEEEEEvNS4_8identityENS4_23SM90_TMA_LOAD_MULTICASTES1D_vS1E_EENS_8epilogue10collective6detail29Sm90TmaWarpSpecializedAdapterINS1I_15DefaultEpilogueISK_SL_SL_NS1H_6thread17LinearCombinationISK_Li1EffLNS1M_9ScaleType4KindE0ELNS_15FloatRoundStyleE2ESK_EENS1_15EpilogueDefaultEEEEEvvEEEEvNT_6ParamsE,"aw",@nobits
	.sectionflags	@""
	.align	16
	.zero		1024


//--------------------- .nv.shared.reserved.0     --------------------------
	.section	.nv.shared.reserved.0,"aw",@nobits
	.weak		__nv_reservedSMEM_offset_0_alias
	.size		__nv_reservedSMEM_offset_0_alias, 0, 0
	.other		__nv_reservedSMEM_offset_0_alias,@"STO_CUDA_RESERVED_SHARED STV_DEFAULT"
__nv_reservedSMEM_offset_0_alias:
	.zero		0


//--------------------- .nv.global                --------------------------
	.section	.nv.global,"aw",@nobits
.nv.global:
	.type		_ZN40_INTERNAL_1689fab5_4_k_cu_fb357fd5_158924cute1_E,@object
	.size		_ZN40_INTERNAL_1689fab5_4_k_cu_fb357fd5_158924cute1_E,(_ZN40_INTERNAL_1689fab5_4_k_cu_fb357fd5_158924cuda3std3__45__cpo6cbeginE - _ZN40_INTERNAL_1689fab5_4_k_cu_fb357fd5_158924cute1_E)
_ZN40_INTERNAL_1689fab5_4_k_cu_fb357fd5_158924cute1_E:
	.zero		1
	.type		_ZN40_INTERNAL_1689fab5_4_k_cu_fb357fd5_158924cuda3std3__45__cpo6cbeginE,@object
	.size		_ZN40_INTERNAL_1689fab5_4_k_cu_fb357fd5_158924cuda3std3__45__cpo6cbeginE,(_ZN40_INTERNAL_1689fab5_4_k_cu_fb357fd5_158924cuda3std3__48in_placeE - _ZN40_INTERNAL_1689fab5_4_k_cu_fb357fd5_158924cuda3std3__45__cpo6cbeginE)
_ZN40_INTERNAL_1689fab5_4_k_cu_fb357fd5_158924cuda3std3__45__cpo6cbeginE:
	.zero		1
	.type		_ZN40_INTERNAL_1689fab5_4_k_cu_fb357fd5_158924cuda3std3__48in_placeE,@object
	.size		_ZN40_INTERNAL_1689fab5_4_k_cu_fb357fd5_158924cuda3std3__48in_placeE,(_ZN40_INTERNAL_1689fab5_4_k_cu_fb357fd5_158924cuda3std6ranges3__45__cpo9iter_moveE - _ZN40_INTERNAL_1689fab5_4_k_cu_fb357fd5_158924cuda3std3__48in_placeE)
_ZN40_INTERNAL_1689fab5_4_k_cu_fb357fd5_158924cuda3std3__48in_placeE:
	.zero		1
	.type		_ZN40_INTERNAL_1689fab5_4_k_cu_fb357fd5_158924cuda3std6ranges3__45__cpo9iter_moveE,@object
	.size		_ZN40_INTERNAL_1689fab5_4_k_cu_fb357fd5_158924cuda3std6ranges3__45__cpo9iter_moveE,(_ZN40_INTERNAL_1689fab5_4_k_cu_fb357fd5_158924cuda3std3__45__cpo5beginE - _ZN40_INTERNAL_1689fab5_4_k_cu_fb357fd5_158924cuda3std6ranges3__45__cpo9iter_moveE)
_ZN40_INTERNAL_1689fab5_4_k_cu_fb357fd5_158924cuda3std6ranges3__45__cpo9iter_moveE:
	.zero		1
	.type		_ZN40_INTERNAL_1689fab5_4_k_cu_fb357fd5_158924cuda3std3__45__cpo5beginE,@object
	.size		_ZN40_INTERNAL_1689fab5_4_k_cu_fb357fd5_158924cuda3std3__45__cpo5beginE,(_ZN40_INTERNAL_1689fab5_4_k_cu_fb357fd5_158924cuda3std3__442_GLOBAL__N__1689fab5_4_k_cu_fb357fd5_158926ignoreE - _ZN40_INTERNAL_1689fab5_4_k_cu_fb357fd5_158924cuda3std3__45__cpo5beginE)
_ZN40_INTERNAL_1689fab5_4_k_cu_fb357fd5_158924cuda3std3__45__cpo5beginE:
	.zero		1
	.type		_ZN40_INTERNAL_1689fab5_4_k_cu_fb357fd5_158924cuda3std3__442_GLOBAL__N__1689fab5_4_k_cu_fb357fd5_158926ignoreE,@object
	.size		_ZN40_INTERNAL_1689fab5_4_k_cu_fb357fd5_158924cuda3std3__442_GLOBAL__N__1689fab5_4_k_cu_fb357fd5_158926ignoreE,(_ZN40_INTERNAL_1689fab5_4_k_cu_fb357fd5_158924cute7productE - _ZN40_INTERNAL_1689fab5_4_k_cu_fb357fd5_158924cuda3std3__442_GLOBAL__N__1689fab5_4_k_cu_fb357fd5_158926ignoreE)
_ZN40_INTERNAL_1689fab5_4_k_cu_fb357fd5_158924cuda3std3__442_GLOBAL__N__1689fab5_4_k_cu_fb357fd5_158926ignoreE:
	.zero		1
	.type		_ZN40_INTERNAL_1689fab5_4_k_cu_fb357fd5_158924cute7productE,@object
	.size		_ZN40_INTERNAL_1689fab5_4_k_cu_fb357fd5_158924cute7productE,(_ZN40_INTERNAL_1689fab5_4_k_cu_fb357fd5_158924cuda3std3__45__cpo3endE - _ZN40_INTERNAL_1689fab5_4_k_cu_fb357fd5_158924cute7productE)
_ZN40_INTERNAL_1689fab5_4_k_cu_fb357fd5_158924cute7productE:
	.zero		1
	.type		_ZN40_INTERNAL_1689fab5_4_k_cu_fb357fd5_158924cuda3std3__45__cpo3endE,@object
	.size		_ZN40_INTERNAL_1689fab5_4_k_cu_fb357fd5_158924cuda3std3__45__cpo3endE,(_ZN40_INTERNAL_1689fab5_4_k_cu_fb357fd5_158924cuda3std3__419piecewise_constructE - _ZN40_INTERNAL_1689fab5_4_k_cu_fb357fd5_158924cuda3std3__45__cpo3endE)
_ZN40_INTERNAL_1689fab5_4_k_cu_fb357fd5_158924cuda3std3__45__cpo3endE:
	.zero		1
	.type		_ZN40_INTERNAL_1689fab5_4_k_cu_fb357fd5_158924cuda3std3__419piecewise_constructE,@object
	.size		_ZN40_INTERNAL_1689fab5_4_k_cu_fb357fd5_158924cuda3std3__419piecewise_constructE,(_ZN40_INTERNAL_1689fab5_4_k_cu_fb357fd5_158924cuda3std3__45__cpo4cendE - _ZN40_INTERNAL_1689fab5_4_k_cu_fb357fd5_158924cuda3std3__419piecewise_constructE)
_ZN40_INTERNAL_1689fab5_4_k_cu_fb357fd5_158924cuda3std3__419piecewise_constructE:
	.zero		1
	.type		_ZN40_INTERNAL_1689fab5_4_k_cu_fb357fd5_158924cuda3std3__45__cpo4cendE,@object
	.size		_ZN40_INTERNAL_1689fab5_4_k_cu_fb357fd5_158924cuda3std3__45__cpo4cendE,(_ZN40_INTERNAL_1689fab5_4_k_cu_fb357fd5_158924cuda3std6ranges3__45__cpo4swapE - _ZN40_INTERNAL_1689fab5_4_k_cu_fb357fd5_158924cuda3std3__45__cpo4cendE)
_ZN40_INTERNAL_1689fab5_4_k_cu_fb357fd5_158924cuda3std3__45__cpo4cendE:
	.zero		1
	.type		_ZN40_INTERNAL_1689fab5_4_k_cu_fb357fd5_158924cuda3std6ranges3__45__cpo4swapE,@object
	.size		_ZN40_INTERNAL_1689fab5_4_k_cu_fb357fd5_158924cuda3std6ranges3__45__cpo4swapE,(.L_8 - _ZN40_INTERNAL_1689fab5_4_k_cu_fb357fd5_158924cuda3std6ranges3__45__cpo4swapE)
_ZN40_INTERNAL_1689fab5_4_k_cu_fb357fd5_158924cuda3std6ranges3__45__cpo4swapE:
	.zero		1
.L_8:


//--------------------- .nv.constant0._ZN7cutlass13device_kernelINS_4gemm6kernel13GemmUniversalIN4cute5tupleIJiiiiEEENS1_10collective13CollectiveMmaINS1_34MainloopSm90TmaGmmaWarpSpecializedILi41ENS5_IJNS4_1CILi2EEENSA_ILi1EEESC_EEENS1_32KernelTmaWarpSpecializedPingpongEEENS5_IJNSA_ILi64EEENSA_ILi112EEENSA_ILi16EEEEEENS_6half_tENS5_IJlSC_lEEESK_SL_NS4_8TiledMMAINS4_8MMA_AtomIJNS4_4SM904GMMA25MMA_64x16x16_F32F16F16_SSILNSP_5MajorE0ELSR_0ELNSP_7ScaleInE1ELSS_1EEEEEENS4_6LayoutINS5_IJSC_SC_SC_EEENS5_IJNSA_ILi0EEESX_SX_EEEEENS5_IJNS4_10UnderscoreES10_S10_EEEEENS4_13SM90_TMA_LOADENS4_14ComposedLayoutINS4_7SwizzleILi1ELi4ELi3EEENS4_18smem_ptr_flag_bitsILi16EEENSV_INS5_IJNSA_ILi8EEESI_EEENS5_IJSI_SC_EEEEEEEvNS4_8identityENS4_23SM90_TMA_LOAD_MULTICASTES1D_vS1E_EENS_8epilogue10collective6detail29Sm90TmaWarpSpecializedAdapterINS1I_15DefaultEpilogueISK_SL_SL_NS1H_6thread17LinearCombinationISK_Li1EffLNS1M_9ScaleType4KindE0ELNS_15FloatRoundStyleE2ESK_EENS1_15EpilogueDefaultEEEEEvvEEEEvNT_6ParamsE --------------------------
	.section	.nv.constant0._ZN7cutlass13device_kernelINS_4gemm6kernel13GemmUniversalIN4cute5tupleIJiiiiEEENS1_10collective13CollectiveMmaINS1_34MainloopSm90TmaGmmaWarpSpecializedILi41ENS5_IJNS4_1CILi2EEENSA_ILi1EEESC_EEENS1_32KernelTmaWarpSpecializedPingpongEEENS5_IJNSA_ILi64EEENSA_ILi112EEENSA_ILi16EEEEEENS_6half_tENS5_IJlSC_lEEESK_SL_NS4_8TiledMMAINS4_8MMA_AtomIJNS4_4SM904GMMA25MMA_64x16x16_F32F16F16_SSILNSP_5MajorE0ELSR_0ELNSP_7ScaleInE1ELSS_1EEEEEENS4_6LayoutINS5_IJSC_SC_SC_EEENS5_IJNSA_ILi0EEESX_SX_EEEEENS5_IJNS4_10UnderscoreES10_S10_EEEEENS4_13SM90_TMA_LOADENS4_14ComposedLayoutINS4_7SwizzleILi1ELi4ELi3EEENS4_18smem_ptr_flag_bitsILi16EEENSV_INS5_IJNSA_ILi8EEESI_EEENS5_IJSI_SC_EEEEEEEvNS4_8identityENS4_23SM90_TMA_LOAD_MULTICASTES1D_vS1E_EENS_8epilogue10collective6detail29Sm90TmaWarpSpecializedAdapterINS1I_15DefaultEpilogueISK_SL_SL_NS1H_6thread17LinearCombinationISK_Li1EffLNS1M_9ScaleType4KindE0ELNS_15FloatRoundStyleE2ESK_EENS1_15EpilogueDefaultEEEEEvvEEEEvNT_6ParamsE,"a",@progbits
	.sectionflags	@""
	.align	4
.nv.constant0._ZN7cutlass13device_kernelINS_4gemm6kernel13GemmUniversalIN4cute5tupleIJiiiiEEENS1_10collective13CollectiveMmaINS1_34MainloopSm90TmaGmmaWarpSpecializedILi41ENS5_IJNS4_1CILi2EEENSA_ILi1EEESC_EEENS1_32KernelTmaWarpSpecializedPingpongEEENS5_IJNSA_ILi64EEENSA_ILi112EEENSA_ILi16EEEEEENS_6half_tENS5_IJlSC_lEEESK_SL_NS4_8TiledMMAINS4_8MMA_AtomIJNS4_4SM904GMMA25MMA_64x16x16_F32F16F16_SSILNSP_5MajorE0ELSR_0ELNSP_7ScaleInE1ELSS_1EEEEEENS4_6LayoutINS5_IJSC_SC_SC_EEENS5_IJNSA_ILi0EEESX_SX_EEEEENS5_IJNS4_10UnderscoreES10_S10_EEEEENS4_13SM90_TMA_LOADENS4_14ComposedLayoutINS4_7SwizzleILi1ELi4ELi3EEENS4_18smem_ptr_flag_bitsILi16EEENSV_INS5_IJNSA_ILi8EEESI_EEENS5_IJSI_SC_EEEEEEEvNS4_8identityENS4_23SM90_TMA_LOAD_MULTICASTES1D_vS1E_EENS_8epilogue10collective6detail29Sm90TmaWarpSpecializedAdapterINS1I_15DefaultEpilogueISK_SL_SL_NS1H_6thread17LinearCombinationISK_Li1EffLNS1M_9ScaleType4KindE0ELNS_15FloatRoundStyleE2ESK_EENS1_15EpilogueDefaultEEEEEvvEEEEvNT_6ParamsE:
	.zero		1664


//--------------------- SYMBOLS --------------------------

	.type		.nv.reservedSmem.offset0,@object
	.size		.nv.reservedSmem.offset0,0x4
	.type		__assertfail,@function
